def matmul_kernel(
    a_ptr,
    b_ptr,
    c_ptr,
    M,
    N,
    K,
    stride_am,
    stride_ak,
    stride_bk,
    stride_bn,
    stride_cm,
    stride_cn,
    BLOCK_M: tl.constexpr,
    BLOCK_N: tl.constexpr,
    BLOCK_K: tl.constexpr,
    GROUP_M: tl.constexpr,
):
    pid = tl.program_id(axis=0)
    num_pid_m = tl.cdiv(M, BLOCK_M)
    num_pid_n = tl.cdiv(N, BLOCK_N)
    num_pid_in_group = GROUP_M * num_pid_n
    group_id = pid // num_pid_in_group
    first_pid_m = group_id * GROUP_M
    group_size_m = min(num_pid_m - first_pid_m, GROUP_M)
    pid_m = first_pid_m + ((pid % num_pid_in_group) % group_size_m)
    pid_n = (pid % num_pid_in_group) // group_size_m

    offs_am = (pid_m * BLOCK_M + tl.arange(0, BLOCK_M)) % M
    offs_bn = (pid_n * BLOCK_N + tl.arange(0, BLOCK_N)) % N
    offs_k = tl.arange(0, BLOCK_K)
    a_ptrs = a_ptr + offs_am[:, None] * stride_am + offs_k[None, :] * stride_ak
    b_ptrs = b_ptr + offs_k[:, None] * stride_bk + offs_bn[None, :] * stride_bn

    acc = tl.zeros((BLOCK_M, BLOCK_N), dtype=tl.float32)
    for kk in range(0, tl.cdiv(K, BLOCK_K)):
        a = tl.load(a_ptrs, mask=offs_k[None, :] < K - kk * BLOCK_K, other=0.0)
        b = tl.load(b_ptrs, mask=offs_k[:, None] < K - kk * BLOCK_K, other=0.0)
        acc = tl.dot(a, b, acc)
        a_ptrs += BLOCK_K * stride_ak
        b_ptrs += BLOCK_K * stride_bk

    c = acc.to(c_ptr.dtype.element_ty)
    offs_cm = pid_m * BLOCK_M + tl.arange(0, BLOCK_M)
    offs_cn = pid_n * BLOCK_N + tl.arange(0, BLOCK_N)
    c_ptrs = c_ptr + offs_cm[:, None] * stride_cm + offs_cn[None, :] * stride_cn
    mask = (offs_cm[:, None] < M) & (offs_cn[None, :] < N)
    tl.store(c_ptrs, c, mask=mask)

# config = {"BLOCK_K": 64, "BLOCK_M": 128, "BLOCK_N": 256, "GROUP_M": 8, "arch": "sm_90", "dtype": "fp8e4m3", "num_ctas": 4, "num_stages": 3, "num_warps": 4}
# arch = sm_90


// ===== COMPILED SASS (sm_90a) =====

	.target	sm_90a

	.elftype	@"ET_EXEC"


//--------------------- .note.nv.tkinfo           --------------------------
	.section	.note.nv.tkinfo,"",@"SHT_NOTE"
	.sectionflags	@"SHF_NOTE_NV_TKINFO"
	.tkinfo
        /*0018*/ 	.word	0x00000002
        /*0030*/ 	.string	""
        /*0030*/ 	.string	"ptxas"
        /*0030*/ 	.string	"Cuda compilation tools, release 13.0, V13.0.88"
        /*0030*/ 	.string	"Build cuda_13.0.r13.0/compiler.36424714_0"
        /*0030*/ 	.string	"-v  -suppress-debug-info  -lineinfo  -arch sm_90a "



//--------------------- .note.nv.cuinfo           --------------------------
	.section	.note.nv.cuinfo,"",@"SHT_NOTE"
	.sectionflags	@"SHF_NOTE_NV_CUINFO"
        /*0018*/ 	.short	0x0002
        /*001a*/ 	.short	0x005a
        /*001c*/ 	.short	0x0082
	.zero		2


//--------------------- .nv.info                  --------------------------
	.section	.nv.info,"",@"SHT_CUDA_INFO"
	.align	4


	//----- nvinfo : EIATTR_REGCOUNT
	.align		4
        /*0000*/ 	.byte	0x04, 0x2f
        /*0002*/ 	.short	(.L_1 - .L_0)
	.align		4
.L_0:
        /*0004*/ 	.word	index@(matmul_kernel)
        /*0008*/ 	.word	0x000000ff


	//----- nvinfo : EIATTR_FRAME_SIZE
	.align		4
.L_1:
        /*000c*/ 	.byte	0x04, 0x11
        /*000e*/ 	.short	(.L_3 - .L_2)
	.align		4
.L_2:
        /*0010*/ 	.word	index@(matmul_kernel)
        /*0014*/ 	.word	0x00000000


	//----- nvinfo : EIATTR_MIN_STACK_SIZE
	.align		4
.L_3:
        /*0018*/ 	.byte	0x04, 0x12
        /*001a*/ 	.short	(.L_5 - .L_4)
	.align		4
.L_4:
        /*001c*/ 	.word	index@(matmul_kernel)
        /*0020*/ 	.word	0x00000000
.L_5:


//--------------------- .nv.compat                --------------------------
	.section	.nv.compat,"",@"SHT_CUDA_COMPAT_INFO"
	.align	4
        /*0000*/ 	.byte	0x02, 0x09, 0x01, 0x00, 0x02, 0x02, 0x04, 0x00, 0x02, 0x05, 0x05, 0x00, 0x03, 0x07, 0x01, 0x01
        /*0010*/ 	.byte	0x02, 0x03, 0x00, 0x00, 0x02, 0x06, 0x01, 0x00, 0x04, 0x0b, 0x08, 0x00, 0x00, 0x00, 0x00, 0x00
        /*0020*/ 	.byte	0x00, 0x00, 0x00, 0x00


//--------------------- .nv.info.matmul_kernel    --------------------------
	.section	.nv.info.matmul_kernel,"",@"SHT_CUDA_INFO"
	.sectionflags	@""
	.align	4


	//----- nvinfo : EIATTR_CUDA_API_VERSION
	.align		4
        /*0000*/ 	.byte	0x04, 0x37
        /*0002*/ 	.short	(.L_7 - .L_6)
.L_6:
        /*0004*/ 	.word	0x00000082


	//----- nvinfo : EIATTR_KPARAM_INFO
	.align		4
.L_7:
        /*0008*/ 	.byte	0x04, 0x17
        /*000a*/ 	.short	(.L_9 - .L_8)
.L_8:
        /*000c*/ 	.word	0x00000000
        /*0010*/ 	.short	0x000d
        /*0012*/ 	.short	0x0048
        /*0014*/ 	.byte	0x00, 0xf4, 0x21, 0x00


	//----- nvinfo : EIATTR_KPARAM_INFO
	.align		4
.L_9:
        /*0018*/ 	.byte	0x04, 0x17
        /*001a*/ 	.short	(.L_11 - .L_10)
.L_10:
        /*001c*/ 	.word	0x00000000
        /*0020*/ 	.short	0x000c
        /*0022*/ 	.short	0x0040
        /*0024*/ 	.byte	0x00, 0xf4, 0x21, 0x00


	//----- nvinfo : EIATTR_KPARAM_INFO
	.align		4
.L_11:
        /*0028*/ 	.byte	0x04, 0x17
        /*002a*/ 	.short	(.L_13 - .L_12)
.L_12:
        /*002c*/ 	.word	0x00000000
        /*0030*/ 	.short	0x000b
        /*0032*/ 	.short	0x0038
        /*0034*/ 	.byte	0x00, 0xf0, 0x11, 0x00


	//----- nvinfo : EIATTR_KPARAM_INFO
	.align		4
.L_13:
        /*0038*/ 	.byte	0x04, 0x17
        /*003a*/ 	.short	(.L_15 - .L_14)
.L_14:
        /*003c*/ 	.word	0x00000000
        /*0040*/ 	.short	0x000a
        /*0042*/ 	.short	0x0034
        /*0044*/ 	.byte	0x00, 0xf0, 0x11, 0x00


	//----- nvinfo : EIATTR_KPARAM_INFO
	.align		4
.L_15:
        /*0048*/ 	.byte	0x04, 0x17
        /*004a*/ 	.short	(.L_17 - .L_16)
.L_16:
        /*004c*/ 	.word	0x00000000
        /*0050*/ 	.short	0x0009
        /*0052*/ 	.short	0x0030
        /*0054*/ 	.byte	0x00, 0xf0, 0x11, 0x00


	//----- nvinfo : EIATTR_KPARAM_INFO
	.align		4
.L_17:
        /*0058*/ 	.byte	0x04, 0x17
        /*005a*/ 	.short	(.L_19 - .L_18)
.L_18:
        /*005c*/ 	.word	0x00000000
        /*0060*/ 	.short	0x0008
        /*0062*/ 	.short	0x002c
        /*0064*/ 	.byte	0x00, 0xf0, 0x11, 0x00


	//----- nvinfo : EIATTR_KPARAM_INFO
	.align		4
.L_19:
        /*0068*/ 	.byte	0x04, 0x17
        /*006a*/ 	.short	(.L_21 - .L_20)
.L_20:
        /*006c*/ 	.word	0x00000000
        /*0070*/ 	.short	0x0007
        /*0072*/ 	.short	0x0028
        /*0074*/ 	.byte	0x00, 0xf0, 0x11, 0x00


	//----- nvinfo : EIATTR_KPARAM_INFO
	.align		4
.L_21:
        /*0078*/ 	.byte	0x04, 0x17
        /*007a*/ 	.short	(.L_23 - .L_22)
.L_22:
        /*007c*/ 	.word	0x00000000
        /*0080*/ 	.short	0x0006
        /*0082*/ 	.short	0x0024
        /*0084*/ 	.byte	0x00, 0xf0, 0x11, 0x00


	//----- nvinfo : EIATTR_KPARAM_INFO
	.align		4
.L_23:
        /*0088*/ 	.byte	0x04, 0x17
        /*008a*/ 	.short	(.L_25 - .L_24)
.L_24:
        /*008c*/ 	.word	0x00000000
        /*0090*/ 	.short	0x0005
        /*0092*/ 	.short	0x0020
        /*0094*/ 	.byte	0x00, 0xf0, 0x11, 0x00


	//----- nvinfo : EIATTR_KPARAM_INFO
	.align		4
.L_25:
        /*0098*/ 	.byte	0x04, 0x17
        /*009a*/ 	.short	(.L_27 - .L_26)
.L_26:
        /*009c*/ 	.word	0x00000000
        /*00a0*/ 	.short	0x0004
        /*00a2*/ 	.short	0x001c
        /*00a4*/ 	.byte	0x00, 0xf0, 0x11, 0x00


	//----- nvinfo : EIATTR_KPARAM_INFO
	.align		4
.L_27:
        /*00a8*/ 	.byte	0x04, 0x17
        /*00aa*/ 	.short	(.L_29 - .L_28)
.L_28:
        /*00ac*/ 	.word	0x00000000
        /*00b0*/ 	.short	0x0003
        /*00b2*/ 	.short	0x0018
        /*00b4*/ 	.byte	0x00, 0xf0, 0x11, 0x00


	//----- nvinfo : EIATTR_KPARAM_INFO
	.align		4
.L_29:
        /*00b8*/ 	.byte	0x04, 0x17
        /*00ba*/ 	.short	(.L_31 - .L_30)
.L_30:
        /*00bc*/ 	.word	0x00000000
        /*00c0*/ 	.short	0x0002
        /*00c2*/ 	.short	0x0010
        /*00c4*/ 	.byte	0x00, 0xf4, 0x21, 0x00


	//----- nvinfo : EIATTR_KPARAM_INFO
	.align		4
.L_31:
        /*00c8*/ 	.byte	0x04, 0x17
        /*00ca*/ 	.short	(.L_33 - .L_32)
.L_32:
        /*00cc*/ 	.word	0x00000000
        /*00d0*/ 	.short	0x0001
        /*00d2*/ 	.short	0x0008
        /*00d4*/ 	.byte	0x00, 0xf4, 0x21, 0x00


	//----- nvinfo : EIATTR_KPARAM_INFO
	.align		4
.L_33:
        /*00d8*/ 	.byte	0x04, 0x17
        /*00da*/ 	.short	(.L_35 - .L_34)
.L_34:
        /*00dc*/ 	.word	0x00000000
        /*00e0*/ 	.short	0x0000
        /*00e2*/ 	.short	0x0000
        /*00e4*/ 	.byte	0x00, 0xf4, 0x21, 0x00


	//----- nvinfo : EIATTR_EXPLICIT_CLUSTER
	.align		4
.L_35:
        /*00e8*/ 	.byte	0x01, 0x3e
	.zero		2


	//----- nvinfo : EIATTR_CTA_PER_CLUSTER
	.align		4
        /*00ec*/ 	.byte	0x04, 0x3d
        /*00ee*/ 	.short	(.L_37 - .L_36)
.L_36:
        /*00f0*/ 	.word	0x00000004
        /*00f4*/ 	.word	0x00000001
        /*00f8*/ 	.word	0x00000001


	//----- nvinfo : EIATTR_SPARSE_MMA_MASK
	.align		4
.L_37:
        /*00fc*/ 	.byte	0x03, 0x50
        /*00fe*/ 	.short	0x0000


	//----- nvinfo : EIATTR_MAXREG_COUNT
	.align		4
        /*0100*/ 	.byte	0x03, 0x1b
        /*0102*/ 	.short	0x00ff


	//----- nvinfo : EIATTR_NUM_BARRIERS
	.align		4
        /*0104*/ 	.byte	0x02, 0x4c
        /*0106*/ 	.byte	0x01
	.zero		1


	//----- nvinfo : EIATTR_MERCURY_ISA_VERSION
	.align		4
        /*0108*/ 	.byte	0x03, 0x5f
        /*010a*/ 	.short	0x0101


	//----- nvinfo : EIATTR_EXIT_INSTR_OFFSETS
	.align		4
        /*010c*/ 	.byte	0x04, 0x1c
        /*010e*/ 	.short	(.L_39 - .L_38)


	//   ....[0]....
.L_38:
        /*0110*/ 	.word	0x00008010


	//   ....[1]....
        /*0114*/ 	.word	0x00008030


	//----- nvinfo : EIATTR_REQNTID
	.align		4
.L_39:
        /*0118*/ 	.byte	0x04, 0x10
        /*011a*/ 	.short	(.L_41 - .L_40)
.L_40:
        /*011c*/ 	.word	0x00000080
        /*0120*/ 	.word	0x00000001
        /*0124*/ 	.word	0x00000001


	//----- nvinfo : EIATTR_CBANK_PARAM_SIZE
	.align		4
.L_41:
        /*0128*/ 	.byte	0x03, 0x19
        /*012a*/ 	.short	0x0050


	//----- nvinfo : EIATTR_PARAM_CBANK
	.align		4
        /*012c*/ 	.byte	0x04, 0x0a
        /*012e*/ 	.short	(.L_43 - .L_42)
	.align		4
.L_42:
        /*0130*/ 	.word	index@(.nv.constant0.matmul_kernel)
        /*0134*/ 	.short	0x0210
        /*0136*/ 	.short	0x0050


	//----- nvinfo : EIATTR_SW_WAR
	.align		4
.L_43:
        /*0138*/ 	.byte	0x04, 0x36
        /*013a*/ 	.short	(.L_45 - .L_44)
.L_44:
        /*013c*/ 	.word	0x00000008
.L_45:


//--------------------- .nv.callgraph             --------------------------
	.section	.nv.callgraph,"",@"SHT_CUDA_CALLGRAPH"
	.align	4
	.sectionentsize	8
	.align		4
        /*0000*/ 	.word	0x00000000
	.align		4
        /*0004*/ 	.word	0xffffffff
	.align		4
        /*0008*/ 	.word	0x00000000
	.align		4
        /*000c*/ 	.word	0xfffffffe
	.align		4
        /*0010*/ 	.word	0x00000000
	.align		4
        /*0014*/ 	.word	0xfffffffd
	.align		4
        /*0018*/ 	.word	0x00000000
	.align		4
        /*001c*/ 	.word	0xfffffffc


//--------------------- .text.matmul_kernel       --------------------------
	.section	.text.matmul_kernel,"ax",@progbits
	.align	128
        .global         matmul_kernel
        .type           matmul_kernel,@function
        .size           matmul_kernel,(.L_x_4 - matmul_kernel)
        .other          matmul_kernel,@"STO_CUDA_ENTRY STV_DEFAULT"
matmul_kernel:
.text.matmul_kernel:
[----:B------:R-:W-:Y:S08]  /*0000*/  LDC R1, c[0x0][0x28] ;  /* 0x00000a00ff017b82 */ /* 0x000ff00000000800 */
[----:B------:R-:W0:Y:S01]  /*0010*/  LDC.64 R62, c[0x0][0x228] ;  /* 0x00008a00ff3e7b82 */ /* 0x000e220000000a00 */
[----:B------:R-:W-:Y:S01]  /*0020*/  ULDC UR5, c[0x0][0x230] ;  /* 0x00008c0000057ab9 */ /* 0x000fe20000000800 */
[----:B------:R-:W-:Y:S01]  /*0030*/  ULDC.64 UR14, c[0x0][0x208] ;  /* 0x00008200000e7ab9 */ /* 0x000fe20000000a00 */
[----:B------:R-:W-:-:S05]  /*0040*/  IMAD.U32 R17, RZ, RZ, UR5 ;  /* 0x00000005ff117e24 */ /* 0x000fca000f8e00ff */
[----:B------:R-:W1:Y:S08]  /*0050*/  S2UR UR4, SR_CTAID.X ;  /* 0x00000000000479c3 */ /* 0x000e700000002500 */
[----:B------:R-:W2:Y:S01]  /*0060*/  LDC R23, c[0x0][0x230] ;  /* 0x00008c00ff177b82 */ /* 0x000ea20000000800 */
[----:B0-----:R-:W-:-:S05]  /*0070*/  VIADD R0, R63, 0xff ;  /* 0x000000ff3f007836 */ /* 0x001fca0000000000 */
[----:B------:R-:W-:Y:S02]  /*0080*/  SHF.R.S32.HI R3, RZ, 0x1f, R0 ;  /* 0x0000001fff037819 */ /* 0x000fe40000011400 */
[----:B-1----:R-:W-:Y:S01]  /*0090*/  I2FP.F32.U32 R5, UR4 ;  /* 0x0000000400057c45 */ /* 0x002fe20008201000 */
[----:B------:R-:W-:Y:S01]  /*00a0*/  ULDC UR4, c[0x0][0x150] ;  /* 0x0000540000047ab9 */ /* 0x000fe20000000800 */
[----:B------:R-:W-:-:S03]  /*00b0*/  LEA.HI R3, R3, R0, RZ, 0x8 ;  /* 0x0000000003037211 */ /* 0x000fc600078f40ff */
[----:B------:R-:W-:Y:S01]  /*00c0*/  FMUL R5, R5, UR4 ;  /* 0x0000000405057c20 */ /* 0x000fe20008400000 */
[----:B------:R-:W-:Y:S01]  /*00d0*/  SHF.R.S32.HI R3, RZ, 0x8, R3 ;  /* 0x00000008ff037819 */ /* 0x000fe20000011403 */
[----:B--2---:R-:W-:-:S04]  /*00e0*/  VIADD R23, R23, 0x3f ;  /* 0x0000003f17177836 */ /* 0x004fc80000000000 */
[----:B------:R-:W-:Y:S01]  /*00f0*/  IMAD.SHL.U32 R4, R3, 0x8, RZ ;  /* 0x0000000803047824 */ /* 0x000fe200078e00ff */
[----:B------:R-:W0:Y:S04]  /*0100*/  F2I.U32.TRUNC.NTZ R5, R5 ;  /* 0x0000000500057305 */ /* 0x000e28000020f000 */
[----:B------:R-:W-:-:S04]  /*0110*/  IABS R7, R4 ;  /* 0x0000000400077213 */ /* 0x000fc80000000000 */
[----:B------:R-:W1:Y:S01]  /*0120*/  I2F.RP R0, R7 ;  /* 0x0000000700007306 */ /* 0x000e620000209400 */
[----:B0-----:R-:W-:-:S07]  /*0130*/  IABS R11, R5 ;  /* 0x00000005000b7213 */ /* 0x001fce0000000000 */
[----:B-1----:R-:W0:Y:S02]  /*0140*/  MUFU.RCP R0, R0 ;  /* 0x0000000000007308 */ /* 0x002e240000001000 */
[----:B0-----:R-:W-:Y:S01]  /*0150*/  VIADD R2, R0, 0xffffffe ;  /* 0x0ffffffe00027836 */ /* 0x001fe20000000000 */
[----:B------:R-:W-:-:S05]  /*0160*/  IABS R0, R4 ;  /* 0x0000000400007213 */ /* 0x000fca0000000000 */
[----:B------:R0:W1:Y:S01]  /*0170*/  F2I.FTZ.U32.TRUNC.NTZ R3, R2 ;  /* 0x0000000200037305 */ /* 0x000062000021f000 */
[----:B------:R-:W-:Y:S02]  /*0180*/  IMAD.MOV R0, RZ, RZ, -R0 ;  /* 0x000000ffff007224 */ /* 0x000fe400078e0a00 */
[----:B0-----:R-:W-:Y:S02]  /*0190*/  IMAD.MOV.U32 R2, RZ, RZ, RZ ;  /* 0x000000ffff027224 */ /* 0x001fe400078e00ff */
[----:B-1----:R-:W-:-:S04]  /*01a0*/  IMAD.MOV R6, RZ, RZ, -R3 ;  /* 0x000000ffff067224 */ /* 0x002fc800078e0a03 */
[----:B------:R-:W-:-:S04]  /*01b0*/  IMAD R9, R6, R7, RZ ;  /* 0x0000000706097224 */ /* 0x000fc800078e02ff */
[----:B------:R-:W-:-:S06]  /*01c0*/  IMAD.HI.U32 R2, R3, R9, R2 ;  /* 0x0000000903027227 */ /* 0x000fcc00078e0002 */
[----:B------:R-:W-:-:S04]  /*01d0*/  IMAD.HI.U32 R2, R2, R11, RZ ;  /* 0x0000000b02027227 */ /* 0x000fc800078e00ff */
[----:B------:R-:W-:-:S05]  /*01e0*/  IMAD R0, R2, R0, R11 ;  /* 0x0000000002007224 */ /* 0x000fca00078e020b */
[----:B------:R-:W-:-:S13]  /*01f0*/  ISETP.GT.U32.AND P1, PT, R7, R0, PT ;  /* 0x000000000700720c */ /* 0x000fda0003f24070 */
[----:B------:R-:W-:Y:S02]  /*0200*/  @!P1 IMAD.IADD R0, R0, 0x1, -R7 ;  /* 0x0000000100009824 */ /* 0x000fe400078e0a07 */
[----:B------:R-:W-:Y:S01]  /*0210*/  @!P1 VIADD R2, R2, 0x1 ;  /* 0x0000000102029836 */ /* 0x000fe20000000000 */
[----:B------:R-:W-:Y:S02]  /*0220*/  ISETP.NE.AND P1, PT, R4, RZ, PT ;  /* 0x000000ff0400720c */ /* 0x000fe40003f25270 */
[----:B------:R-:W-:Y:S02]  /*0230*/  ISETP.GE.U32.AND P0, PT, R0, R7, PT ;  /* 0x000000070000720c */ /* 0x000fe40003f06070 */
[----:B------:R-:W-:-:S04]  /*0240*/  LOP3.LUT R0, R5, R4, RZ, 0x3c, !PT ;  /* 0x0000000405007212 */ /* 0x000fc800078e3cff */
[----:B------:R-:W-:Y:S01]  /*0250*/  ISETP.GE.AND P2, PT, R0, RZ, PT ;  /* 0x000000ff0000720c */ /* 0x000fe20003f46270 */
[----:B------:R-:W-:-:S05]  /*0260*/  VIADD R0, R62, 0x7f ;  /* 0x0000007f3e007836 */ /* 0x000fca0000000000 */
[----:B------:R-:W-:Y:S01]  /*0270*/  SHF.R.S32.HI R3, RZ, 0x1f, R0 ;  /* 0x0000001fff037819 */ /* 0x000fe20000011400 */
[----:B------:R-:W-:-:S03]  /*0280*/  @P0 VIADD R2, R2, 0x1 ;  /* 0x0000000102020836 */ /* 0x000fc60000000000 */
[----:B------:R-:W-:-:S03]  /*0290*/  LEA.HI R3, R3, R0, RZ, 0x7 ;  /* 0x0000000003037211 */ /* 0x000fc600078f38ff */
[----:B------:R-:W-:Y:S01]  /*02a0*/  @!P2 IMAD.MOV R2, RZ, RZ, -R2 ;  /* 0x000000ffff02a224 */ /* 0x000fe200078e0a02 */
[----:B------:R-:W-:-:S05]  /*02b0*/  @!P1 LOP3.LUT R2, RZ, R4, RZ, 0x33, !PT ;  /* 0x00000004ff029212 */ /* 0x000fca00078e33ff */
[----:B------:R-:W-:Y:S02]  /*02c0*/  IMAD.SHL.U32 R6, R2, 0x8, RZ ;  /* 0x0000000802067824 */ /* 0x000fe400078e00ff */
[----:B------:R-:W-:-:S03]  /*02d0*/  IMAD.MOV R2, RZ, RZ, -R2 ;  /* 0x000000ffff027224 */ /* 0x000fc600078e0a02 */
[----:B------:R-:W-:Y:S01]  /*02e0*/  LEA.HI.SX32 R3, R3, -R6, 0x19 ;  /* 0x8000000603037211 */ /* 0x000fe200078fcaff */
[----:B------:R-:W-:-:S03]  /*02f0*/  IMAD R9, R4, R2, R5 ;  /* 0x0000000204097224 */ /* 0x000fc600078e0205 */
[----:B------:R-:W-:Y:S02]  /*0300*/  VIMNMX R8, R3, 0x8, PT ;  /* 0x0000000803087848 */ /* 0x000fe40003fe0100 */
[----:B------:R-:W-:Y:S02]  /*0310*/  IABS R4, R9 ;  /* 0x0000000900047213 */ /* 0x000fe40000000000 */
[----:B------:R-:W-:-:S04]  /*0320*/  IABS R7, R8 ;  /* 0x0000000800077213 */ /* 0x000fc80000000000 */
[----:B------:R-:W0:Y:S08]  /*0330*/  I2F.RP R0, R7 ;  /* 0x0000000700007306 */ /* 0x000e300000209400 */
[----:B0-----:R-:W0:Y:S02]  /*0340*/  MUFU.RCP R0, R0 ;  /* 0x0000000000007308 */ /* 0x001e240000001000 */
[----:B0-----:R-:W-:-:S06]  /*0350*/  VIADD R3, R0, 0xffffffe ;  /* 0x0ffffffe00037836 */ /* 0x001fcc0000000000 */
[----:B------:R-:W0:Y:S02]  /*0360*/  F2I.FTZ.U32.TRUNC.NTZ R3, R3 ;  /* 0x0000000300037305 */ /* 0x000e24000021f000 */
[----:B0-----:R-:W-:-:S04]  /*0370*/  IMAD.MOV R10, RZ, RZ, -R3 ;  /* 0x000000ffff0a7224 */ /* 0x001fc800078e0a03 */
[----:B------:R-:W-:Y:S01]  /*0380*/  IMAD.MOV.U32 R2, RZ, RZ, R10 ;  /* 0x000000ffff027224 */ /* 0x000fe200078e000a */
[----:B------:R-:W-:-:S03]  /*0390*/  IABS R10, R8 ;  /* 0x00000008000a7213 */ /* 0x000fc60000000000 */
[----:B------:R-:W-:Y:S02]  /*03a0*/  IMAD R5, R2, R7, RZ ;  /* 0x0000000702057224 */ /* 0x000fe400078e02ff */
[----:B------:R-:W-:Y:S02]  /*03b0*/  IMAD.MOV.U32 R2, RZ, RZ, RZ ;  /* 0x000000ffff027224 */ /* 0x000fe400078e00ff */
[----:B------:R-:W-:Y:S02]  /*03c0*/  IMAD.MOV R0, RZ, RZ, -R10 ;  /* 0x000000ffff007224 */ /* 0x000fe400078e0a0a */
[----:B------:R-:W-:-:S06]  /*03d0*/  IMAD.HI.U32 R2, R3, R5, R2 ;  /* 0x0000000503027227 */ /* 0x000fcc00078e0002 */
[----:B------:R-:W-:-:S04]  /*03e0*/  IMAD.HI.U32 R3, R2, R4, RZ ;  /* 0x0000000402037227 */ /* 0x000fc800078e00ff */
[----:B------:R-:W-:Y:S02]  /*03f0*/  IMAD R2, R3, R0, R4 ;  /* 0x0000000003027224 */ /* 0x000fe400078e0204 */
[----:B------:R-:W0:Y:S03]  /*0400*/  S2R R0, SR_CgaCtaId ;  /* 0x0000000000007919 */ /* 0x000e260000008800 */
[----:B------:R-:W-:-:S13]  /*0410*/  ISETP.GT.U32.AND P1, PT, R7, R2, PT ;  /* 0x000000020700720c */ /* 0x000fda0003f24070 */
[----:B------:R-:W-:Y:S02]  /*0420*/  @!P1 IMAD.IADD R2, R2, 0x1, -R7 ;  /* 0x0000000102029824 */ /* 0x000fe400078e0a07 */
[----:B------:R-:W-:Y:S01]  /*0430*/  @!P1 VIADD R3, R3, 0x1 ;  /* 0x0000000103039836 */ /* 0x000fe20000000000 */
[----:B------:R-:W-:Y:S02]  /*0440*/  ISETP.NE.AND P1, PT, R8, RZ, PT ;  /* 0x000000ff0800720c */ /* 0x000fe40003f25270 */
[----:B------:R-:W-:Y:S02]  /*0450*/  ISETP.GE.U32.AND P0, PT, R2, R7, PT ;  /* 0x000000070200720c */ /* 0x000fe40003f06070 */
[----:B------:R-:W-:-:S04]  /*0460*/  LOP3.LUT R2, R9, R8, RZ, 0x3c, !PT ;  /* 0x0000000809027212 */ /* 0x000fc800078e3cff */
[----:B------:R-:W-:Y:S02]  /*0470*/  ISETP.GE.AND P2, PT, R2, RZ, PT ;  /* 0x000000ff0200720c */ /* 0x000fe40003f46270 */
[----:B------:R-:W1:Y:S01]  /*0480*/  S2R R2, SR_TID.X ;  /* 0x0000000000027919 */ /* 0x000e620000002100 */
[C---:B0-----:R-:W-:Y:S01]  /*0490*/  R2UR UR4, R0.reuse ;  /* 0x00000000000472ca */ /* 0x041fe200000e0000 */
[----:B------:R-:W-:-:S03]  /*04a0*/  IMAD.SHL.U32 R4, R0, 0x40, RZ ;  /* 0x0000004000047824 */ /* 0x000fc600078e00ff */
[----:B------:R-:W-:Y:S01]  /*04b0*/  @P0 VIADD R3, R3, 0x1 ;  /* 0x0000000103030836 */ /* 0x000fe20000000000 */
[----:B------:R-:W-:Y:S02]  /*04c0*/  ISETP.GT.AND P0, PT, R23, 0x3f, PT ;  /* 0x0000003f1700780c */ /* 0x000fe40003f04270 */
[----:B------:R-:W-:Y:S01]  /*04d0*/  LOP3.LUT R10, R4, 0xc0, RZ, 0xc0, !PT ;  /* 0x000000c0040a7812 */ /* 0x000fe200078ec0ff */
[----:B------:R-:W-:Y:S01]  /*04e0*/  IMAD.MOV.U32 R5, RZ, RZ, R3 ;  /* 0x000000ffff057224 */ /* 0x000fe200078e0003 */
[----:B------:R-:W-:-:S03]  /*04f0*/  MOV R3, 0x400 ;  /* 0x0000040000037802 */ /* 0x000fc60000000f00 */
[----:B------:R-:W-:Y:S01]  /*0500*/  @!P2 IMAD.MOV R5, RZ, RZ, -R5 ;  /* 0x000000ffff05a224 */ /* 0x000fe200078e0a05 */
[----:B------:R-:W-:Y:S02]  /*0510*/  @!P1 LOP3.LUT R5, RZ, R8, RZ, 0x33, !PT ;  /* 0x00000008ff059212 */ /* 0x000fe400078e33ff */
[----:B------:R-:W-:-:S03]  /*0520*/  R2UR UR12, R3 ;  /* 0x00000000030c72ca */ /* 0x000fc600000e0000 */
[----:B------:R-:W-:Y:S02]  /*0530*/  IMAD.MOV R3, RZ, RZ, -R5 ;  /* 0x000000ffff037224 */ /* 0x000fe400078e0a05 */
[----:B------:R-:W-:Y:S02]  /*0540*/  IMAD.SHL.U32 R5, R5, 0x100, RZ ;  /* 0x0000010005057824 */ /* 0x000fe400078e00ff */
[----:B------:R-:W-:-:S04]  /*0550*/  IMAD R3, R8, R3, R9 ;  /* 0x0000000308037224 */ /* 0x000fc800078e0209 */
[----:B------:R-:W-:Y:S02]  /*0560*/  IMAD.IADD R6, R6, 0x1, R3 ;  /* 0x0000000106067824 */ /* 0x000fe400078e0203 */
[----:B------:R-:W-:Y:S01]  /*0570*/  ULEA UR12, UR4, UR12, 0x18 ;  /* 0x0000000c040c7291 */ /* 0x000fe2000f8ec03f */
[----:B-1----:R-:W-:-:S05]  /*0580*/  LOP3.LUT R3, R2, 0x7f, RZ, 0xc0, !PT ;  /* 0x0000007f02037812 */ /* 0x002fca00078ec0ff */
[----:B------:R-:W-:Y:S01]  /*0590*/  IMAD R6, R6, 0x80, R3 ;  /* 0x0000008006067824 */ /* 0x000fe200078e0203 */
[----:B------:R-:W-:Y:S06]  /*05a0*/  @P0 BRA `(.L_x_0) ;  /* 0x0000000000880947 */ /* 0x000fec0003800000 */
[----:B------:R-:W-:Y:S01]  /*05b0*/  IMAD.SHL.U32 R7, R2, 0x8, RZ ;  /* 0x0000000802077824 */ /* 0x000fe200078e00ff */
[----:B------:R-:W-:Y:S02]  /*05c0*/  CS2R R56, SRZ ;  /* 0x0000000000387805 */ /* 0x000fe4000001ff00 */
[----:B------:R-:W-:Y:S02]  /*05d0*/  CS2R R58, SRZ ;  /* 0x00000000003a7805 */ /* 0x000fe4000001ff00 */
[----:B------:R-:W-:Y:S02]  /*05e0*/  CS2R R60, SRZ ;  /* 0x00000000003c7805 */ /* 0x000fe4000001ff00 */
[----:B------:R-:W-:Y:S02]  /*05f0*/  CS2R R62, SRZ ;  /* 0x00000000003e7805 */ /* 0x000fe4000001ff00 */
[----:B------:R-:W-:Y:S02]  /*0600*/  CS2R R64, SRZ ;  /* 0x0000000000407805 */ /* 0x000fe4000001ff00 */
[----:B------:R-:W-:-:S02]  /*0610*/  CS2R R66, SRZ ;  /* 0x0000000000427805 */ /* 0x000fc4000001ff00 */
        /* <DEDUP_REMOVED lines=25> */
[----:B------:R-:W-:Y:S01]  /*07b0*/  CS2R R54, SRZ ;  /* 0x0000000000367805 */ /* 0x000fe2000001ff00 */
[----:B------:R-:W-:Y:S06]  /*07c0*/  BRA `(.L_x_1) ;  /* 0x0000005400cc7947 */ /* 0x000fec0003800000 */
.L_x_0:
[----:B------:R-:W-:Y:S01]  /*07d0*/  IABS R14, R62 ;  /* 0x0000003e000e7213 */ /* 0x000fe20000000000 */
[----:B------:R-:W-:Y:S01]  /*07e0*/  ULDC UR4, c[0x0][0x234] ;  /* 0x00008d0000047ab9 */ /* 0x000fe20000000800 */
[----:B------:R-:W-:Y:S01]  /*07f0*/  IABS R4, R63 ;  /* 0x0000003f00047213 */ /* 0x000fe20000000000 */
[----:B------:R-:W-:Y:S01]  /*0800*/  ULDC.64 UR16, c[0x0][0x210] ;  /* 0x0000840000107ab9 */ /* 0x000fe20000000a00 */
[----:B------:R-:W0:Y:S01]  /*0810*/  I2F.RP R7, R14 ;  /* 0x0000000e00077306 */ /* 0x000e220000209400 */
[----:B------:R-:W-:Y:S01]  /*0820*/  ISETP.GE.AND P3, PT, R6, RZ, PT ;  /* 0x000000ff0600720c */ /* 0x000fe20003f66270 */
[----:B------:R-:W-:Y:S01]  /*0830*/  ULDC UR7, c[0x0][0x23c] ;  /* 0x00008f0000077ab9 */ /* 0x000fe20000000800 */
[----:B------:R-:W-:Y:S02]  /*0840*/  ISETP.NE.AND P2, PT, R62, RZ, PT ;  /* 0x000000ff3e00720c */ /* 0x000fe40003f45270 */
[----:B------:R-:W-:Y:S02]  /*0850*/  CS2R R82, SRZ ;  /* 0x0000000000527805 */ /* 0x000fe4000001ff00 */
[----:B------:R-:W-:-:S02]  /*0860*/  CS2R R84, SRZ ;  /* 0x0000000000547805 */ /* 0x000fc4000001ff00 */
[----:B------:R-:W-:Y:S01]  /*0870*/  CS2R R86, SRZ ;  /* 0x0000000000567805 */ /* 0x000fe2000001ff00 */
[----:B------:R-:W-:Y:S01]  /*0880*/  UMOV UR5, 0x7fffffdf ;  /* 0x7fffffdf00057882 */ /* 0x000fe20000000000 */
[----:B------:R-:W1:Y:S01]  /*0890*/  I2F.RP R12, R4 ;  /* 0x00000004000c7306 */ /* 0x000e620000209400 */
[----:B------:R-:W-:Y:S01]  /*08a0*/  USHF.L.U32 UR13, UR7, 0x6, URZ ;  /* 0x00000006070d7899 */ /* 0x000fe2000800063f */
[----:B------:R-:W-:-:S06]  /*08b0*/  ULDC UR24, c[0x0][0x238] ;  /* 0x00008e0000187ab9 */ /* 0x000fcc0000000800 */
[----:B0-----:R-:W0:Y:S08]  /*08c0*/  MUFU.RCP R7, R7 ;  /* 0x0000000700077308 */ /* 0x001e300000001000 */
[----:B-1----:R-:W1:Y:S01]  /*08d0*/  MUFU.RCP R12, R12 ;  /* 0x0000000c000c7308 */ /* 0x002e620000001000 */
[----:B0-----:R-:W-:Y:S01]  /*08e0*/  VIADD R8, R7, 0xffffffe ;  /* 0x0ffffffe07087836 */ /* 0x001fe20000000000 */
[----:B------:R-:W-:-:S06]  /*08f0*/  IABS R7, R6 ;  /* 0x0000000600077213 */ /* 0x000fcc0000000000 */
[----:B------:R0:W2:Y:S01]  /*0900*/  F2I.FTZ.U32.TRUNC.NTZ R9, R8 ;  /* 0x0000000800097305 */ /* 0x0000a2000021f000 */
[----:B-1----:R-:W-:Y:S02]  /*0910*/  VIADD R11, R12, 0xffffffe ;  /* 0x0ffffffe0c0b7836 */ /* 0x002fe40000000000 */
[----:B0-----:R-:W-:-:S05]  /*0920*/  IMAD.MOV.U32 R8, RZ, RZ, RZ ;  /* 0x000000ffff087224 */ /* 0x001fca00078e00ff */
[----:B------:R-:W0:Y:S01]  /*0930*/  F2I.FTZ.U32.TRUNC.NTZ R11, R11 ;  /* 0x0000000b000b7305 */ /* 0x000e22000021f000 */
[----:B--2---:R-:W-:-:S04]  /*0940*/  IMAD.MOV R13, RZ, RZ, -R9 ;  /* 0x000000ffff0d7224 */ /* 0x004fc800078e0a09 */
[----:B------:R-:W-:-:S04]  /*0950*/  IMAD R13, R13, R14, RZ ;  /* 0x0000000e0d0d7224 */ /* 0x000fc800078e02ff */
[----:B------:R-:W-:Y:S01]  /*0960*/  IMAD.HI.U32 R9, R9, R13, R8 ;  /* 0x0000000d09097227 */ /* 0x000fe200078e0008 */
[----:B------:R-:W-:-:S03]  /*0970*/  SHF.R.U32.HI R8, RZ, 0x6, R2 ;  /* 0x00000006ff087819 */ /* 0x000fc60000011602 */
[----:B0-----:R-:W-:Y:S01]  /*0980*/  IMAD.MOV R12, RZ, RZ, -R11 ;  /* 0x000000ffff0c7224 */ /* 0x001fe200078e0a0b */
[----:B------:R-:W-:Y:S01]  /*0990*/  SGXT.U32 R8, R8, 0x1 ;  /* 0x000000010808781a */ /* 0x000fe20000000000 */
[----:B------:R-:W-:-:S03]  /*09a0*/  IMAD.HI.U32 R9, R9, R7, RZ ;  /* 0x0000000709097227 */ /* 0x000fc600078e00ff */
[----:B------:R-:W-:Y:S01]  /*09b0*/  LOP3.LUT R18, R5, R8, R10, 0xfe, !PT ;  /* 0x0000000805127212 */ /* 0x000fe200078efe0a */
[----:B------:R-:W-:Y:S02]  /*09c0*/  IMAD.MOV R9, RZ, RZ, -R9 ;  /* 0x000000ffff097224 */ /* 0x000fe400078e0a09 */
[----:B------:R-:W-:Y:S01]  /*09d0*/  IMAD.MOV.U32 R10, RZ, RZ, RZ ;  /* 0x000000ffff0a7224 */ /* 0x000fe200078e00ff */
[----:B------:R-:W-:Y:S01]  /*09e0*/  LOP3.LUT R16, R18, 0x3e, RZ, 0xfc, !PT ;  /* 0x0000003e12107812 */ /* 0x000fe200078efcff */
[----:B------:R-:W-:Y:S01]  /*09f0*/  IMAD R7, R14, R9, R7 ;  /* 0x000000090e077224 */ /* 0x000fe200078e0207 */
[----:B------:R-:W-:Y:S01]  /*0a00*/  LOP3.LUT R20, R18, 0x3c, RZ, 0xfc, !PT ;  /* 0x0000003c12147812 */ /* 0x000fe200078efcff */
[----:B------:R-:W-:Y:S01]  /*0a10*/  IMAD.MOV.U32 R9, RZ, RZ, R12 ;  /* 0x000000ffff097224 */ /* 0x000fe200078e000c */
[----:B------:R-:W-:Y:S02]  /*0a20*/  IABS R8, R16 ;  /* 0x0000001000087213 */ /* 0x000fe40000000000 */
[----:B------:R-:W-:Y:S01]  /*0a30*/  ISETP.GT.U32.AND P0, PT, R14, R7, PT ;  /* 0x000000070e00720c */ /* 0x000fe20003f04070 */
[----:B------:R-:W-:Y:S01]  /*0a40*/  IMAD R9, R9, R4, RZ ;  /* 0x0000000409097224 */ /* 0x000fe200078e02ff */
[----:B------:R-:W-:-:S02]  /*0a50*/  IABS R13, R20 ;  /* 0x00000014000d7213 */ /* 0x000fc40000000000 */
[C---:B------:R-:W-:Y:S01]  /*0a60*/  LOP3.LUT R21, R18.reuse, 0x3a, RZ, 0xfc, !PT ;  /* 0x0000003a12157812 */ /* 0x040fe200078efcff */
[----:B------:R-:W-:Y:S01]  /*0a70*/  IMAD.HI.U32 R10, R11, R9, R10 ;  /* 0x000000090b0a7227 */ /* 0x000fe200078e000a */
[----:B------:R-:W-:Y:S02]  /*0a80*/  LOP3.LUT R22, R18, 0x38, RZ, 0xfc, !PT ;  /* 0x0000003812167812 */ /* 0x000fe400078efcff */
[----:B------:R-:W-:Y:S01]  /*0a90*/  IABS R15, R21 ;  /* 0x00000015000f7213 */ /* 0x000fe20000000000 */
[----:B------:R-:W-:Y:S01]  /*0aa0*/  IMAD.MOV.U32 R11, RZ, RZ, R8 ;  /* 0x000000ffff0b7224 */ /* 0x000fe200078e0008 */
[----:B------:R-:W-:Y:S02]  /*0ab0*/  SHF.R.S32.HI R8, RZ, 0x1f, R23 ;  /* 0x0000001fff087819 */ /* 0x000fe40000011417 */
[----:B------:R-:W-:Y:S01]  /*0ac0*/  IABS R19, R22 ;  /* 0x0000001600137213 */ /* 0x000fe20000000000 */
[----:B------:R-:W-:Y:S01]  /*0ad0*/  IMAD.HI.U32 R9, R10, R11, RZ ;  /* 0x0000000b0a097227 */ /* 0x000fe200078e00ff */
[----:B------:R-:W-:-:S02]  /*0ae0*/  LEA.HI R23, R8, R23, RZ, 0x6 ;  /* 0x0000001708177211 */ /* 0x000fc400078f30ff */
[----:B------:R-:W-:Y:S01]  /*0af0*/  ISETP.GE.AND P4, PT, R16, RZ, PT ;  /* 0x000000ff1000720c */ /* 0x000fe20003f86270 */
[----:B------:R-:W-:Y:S01]  /*0b00*/  @!P0 IMAD.IADD R7, R7, 0x1, -R14 ;  /* 0x0000000107078824 */ /* 0x000fe200078e0a0e */
[C---:B------:R-:W-:Y:S01]  /*0b10*/  LOP3.LUT R16, R18.reuse, 0x32, RZ, 0xfc, !PT ;  /* 0x0000003212107812 */ /* 0x040fe200078efcff */
[----:B------:R-:W-:Y:S01]  /*0b20*/  IMAD.MOV R9, RZ, RZ, -R9 ;  /* 0x000000ffff097224 */ /* 0x000fe200078e0a09 */
[----:B------:R-:W-:Y:S01]  /*0b30*/  LOP3.LUT R24, R18, 0x1e, RZ, 0xfc, !PT ;  /* 0x0000001e12187812 */ /* 0x000fe200078efcff */
[----:B------:R-:W-:Y:S01]  /*0b40*/  IMAD.HI.U32 R8, R10, R13, RZ ;  /* 0x0000000d0a087227 */ /* 0x000fe200078e00ff */
[----:B------:R-:W-:Y:S02]  /*0b50*/  ISETP.GT.U32.AND P0, PT, R14, R7, PT ;  /* 0x000000070e00720c */ /* 0x000fe40003f04070 */
[----:B------:R-:W-:Y:S01]  /*0b60*/  IABS R29, R16 ;  /* 0x00000010001d7213 */ /* 0x000fe20000000000 */
[----:B------:R-:W-:Y:S01]  /*0b70*/  IMAD R9, R4, R9, R11 ;  /* 0x0000000904097224 */ /* 0x000fe200078e020b */
[----:B------:R-:W-:Y:S01]  /*0b80*/  IABS R49, R24 ;  /* 0x0000001800317213 */ /* 0x000fe20000000000 */
[----:B------:R-:W-:Y:S01]  /*0b90*/  IMAD.MOV R12, RZ, RZ, -R8 ;  /* 0x000000ffff0c7224 */ /* 0x000fe200078e0a08 */
[----:B------:R-:W-:Y:S01]  /*0ba0*/  LOP3.LUT R26, R18, 0x16, RZ, 0xfc, !PT ;  /* 0x00000016121a7812 */ /* 0x000fe200078efcff */
[----:B------:R-:W-:Y:S01]  /*0bb0*/  IMAD.HI.U32 R11, R10, R15, RZ ;  /* 0x0000000f0a0b7227 */ /* 0x000fe200078e00ff */
[----:B------:R-:W-:-:S02]  /*0bc0*/  ISETP.GT.U32.AND P5, PT, R4, R9, PT ;  /* 0x000000090400720c */ /* 0x000fc40003fa4070 */
[----:B------:R-:W-:Y:S01]  /*0bd0*/  IABS R57, R26 ;  /* 0x0000001a00397213 */ /* 0x000fe20000000000 */
[----:B------:R-:W-:Y:S01]  /*0be0*/  IMAD.HI.U32 R8, R10, R19, RZ ;  /* 0x000000130a087227 */ /* 0x000fe200078e00ff */
[----:B------:R-:W-:Y:S02]  /*0bf0*/  IABS R81, R18 ;  /* 0x0000001200517213 */ /* 0x000fe40000000000 */
[----:B------:R-:W-:Y:S01]  /*0c00*/  SHF.R.S32.HI R23, RZ, 0x6, R23 ;  /* 0x00000006ff177819 */ /* 0x000fe20000011417 */
[----:B------:R-:W-:Y:S02]  /*0c10*/  IMAD.MOV R11, RZ, RZ, -R11 ;  /* 0x000000ffff0b7224 */ /* 0x000fe400078e0a0b */
[----:B------:R-:W-:Y:S01]  /*0c20*/  IMAD R13, R4, R12, R13 ;  /* 0x0000000c040d7224 */ /* 0x000fe200078e020d */
[----:B------:R-:W-:Y:S01]  /*0c30*/  LOP3.LUT R12, R18, 0x36, RZ, 0xfc, !PT ;  /* 0x00000036120c7812 */ /* 0x000fe200078efcff */
[----:B------:R-:W-:Y:S02]  /*0c40*/  IMAD.MOV R8, RZ, RZ, -R8 ;  /* 0x000000ffff087224 */ /* 0x000fe400078e0a08 */
[----:B------:R-:W-:Y:S01]  /*0c50*/  @!P0 IMAD.IADD R7, R7, 0x1, -R14 ;  /* 0x0000000107078824 */ /* 0x000fe200078e0a0e */
[C---:B------:R-:W-:Y:S01]  /*0c60*/  ISETP.GT.U32.AND P1, PT, R4.reuse, R13, PT ;  /* 0x0000000d0400720c */ /* 0x040fe20003f24070 */
[C---:B------:R-:W-:Y:S01]  /*0c70*/  IMAD R15, R4.reuse, R11, R15 ;  /* 0x0000000b040f7224 */ /* 0x040fe200078e020f */
[----:B------:R-:W-:Y:S01]  /*0c80*/  IABS R25, R12 ;  /* 0x0000000c00197213 */ /* 0x000fe20000000000 */
[----:B------:R-:W-:Y:S01]  /*0c90*/  IMAD R19, R4, R8, R19 ;  /* 0x0000000804137224 */ /* 0x000fe200078e0213 */
[----:B------:R-:W-:Y:S01]  /*0ca0*/  LOP3.LUT R14, R18, 0x34, RZ, 0xfc, !PT ;  /* 0x00000034120e7812 */ /* 0x000fe200078efcff */
[----:B------:R-:W-:Y:S01]  /*0cb0*/  @!P3 IMAD.MOV R7, RZ, RZ, -R7 ;  /* 0x000000ffff07b224 */ /* 0x000fe200078e0a07 */
[----:B------:R-:W-:Y:S01]  /*0cc0*/  @!P2 LOP3.LUT R7, RZ, R62, RZ, 0x33, !PT ;  /* 0x0000003eff07a212 */ /* 0x000fe200078e33ff */
[----:B------:R-:W-:Y:S01]  /*0cd0*/  @!P5 IMAD.IADD R9, R9, 0x1, -R4 ;  /* 0x000000010909d824 */ /* 0x000fe200078e0a04 */
[----:B------:R-:W-:Y:S01]  /*0ce0*/  ISETP.GT.U32.AND P6, PT, R4, R15, PT ;  /* 0x0000000f0400720c */ /* 0x000fe20003fc4070 */
[----:B------:R-:W-:Y:S01]  /*0cf0*/  IMAD.HI.U32 R8, R10, R25, RZ ;  /* 0x000000190a087227 */ /* 0x000fe200078e00ff */
[----:B------:R-:W-:-:S02]  /*0d00*/  ISETP.GT.U32.AND P2, PT, R4, R19, PT ;  /* 0x000000130400720c */ /* 0x000fc40003f44070 */
[----:B------:R-:W-:Y:S01]  /*0d10*/  ISETP.GT.U32.AND P5, PT, R4, R9, PT ;  /* 0x000000090400720c */ /* 0x000fe20003fa4070 */
[----:B------:R-:W-:Y:S01]  /*0d20*/  @!P1 IMAD.IADD R13, R13, 0x1, -R4 ;  /* 0x000000010d0d9824 */ /* 0x000fe200078e0a04 */
[----:B------:R-:W-:Y:S01]  /*0d30*/  IABS R27, R14 ;  /* 0x0000000e001b7213 */ /* 0x000fe20000000000 */
[----:B------:R-:W-:Y:S01]  /*0d40*/  IMAD.MOV R11, RZ, RZ, -R8 ;  /* 0x000000ffff0b7224 */ /* 0x000fe200078e0a08 */
[----:B------:R-:W-:Y:S01]  /*0d50*/  ISETP.GE.AND P0, PT, R20, RZ, PT ;  /* 0x000000ff1400720c */ /* 0x000fe20003f06270 */
[----:B------:R-:W-:Y:S01]  /*0d60*/  IMAD R7, R7, UR4, RZ ;  /* 0x0000000407077c24 */ /* 0x000fe2000f8e02ff */
[----:B------:R-:W-:Y:S01]  /*0d70*/  LOP3.LUT R20, R18, 0x30, RZ, 0xfc, !PT ;  /* 0x0000003012147812 */ /* 0x000fe200078efcff */
[----:B------:R-:W-:Y:S01]  /*0d80*/  IMAD.HI.U32 R8, R10, R27, RZ ;  /* 0x0000001b0a087227 */ /* 0x000fe200078e00ff */
[----:B------:R-:W-:Y:S01]  /*0d90*/  ISETP.GE.AND P3, PT, R21, RZ, PT ;  /* 0x000000ff1500720c */ /* 0x000fe20003f66270 */
[----:B------:R-:W-:Y:S01]  /*0da0*/  ULDC UR4, c[0x0][0x240] ;  /* 0x0000900000047ab9 */ /* 0x000fe20000000800 */
[----:B------:R-:W-:Y:S01]  /*0db0*/  IABS R31, R20 ;  /* 0x00000014001f7213 */ /* 0x000fe20000000000 */
[--C-:B------:R-:W-:Y:S01]  /*0dc0*/  @!P6 IMAD.IADD R15, R15, 0x1, -R4.reuse ;  /* 0x000000010f0fe824 */ /* 0x100fe200078e0a04 */
[----:B------:R-:W-:Y:S01]  /*0dd0*/  ISETP.GT.U32.AND P6, PT, R4, R13, PT ;  /* 0x0000000d0400720c */ /* 0x000fe20003fc4070 */
[--C-:B------:R-:W-:Y:S01]  /*0de0*/  @!P2 IMAD.IADD R19, R19, 0x1, -R4.reuse ;  /* 0x000000011313a824 */ /* 0x100fe200078e0a04 */
[----:B------:R-:W-:Y:S01]  /*0df0*/  ISETP.GE.AND P1, PT, R22, RZ, PT ;  /* 0x000000ff1600720c */ /* 0x000fe20003f26270 */
[----:B------:R-:W-:Y:S01]  /*0e00*/  @!P5 IMAD.IADD R9, R9, 0x1, -R4 ;  /* 0x000000010909d824 */ /* 0x000fe200078e0a04 */
[C---:B------:R-:W-:Y:S01]  /*0e10*/  ISETP.GT.U32.AND P2, PT, R4.reuse, R15, PT ;  /* 0x0000000f0400720c */ /* 0x040fe20003f44070 */
[C---:B------:R-:W-:Y:S01]  /*0e20*/  IMAD R25, R4.reuse, R11, R25 ;  /* 0x0000000b04197224 */ /* 0x040fe200078e0219 */
[----:B------:R-:W-:Y:S01]  /*0e30*/  ISETP.GT.U32.AND P5, PT, R4, R19, PT ;  /* 0x000000130400720c */ /* 0x000fe20003fa4070 */
[----:B------:R-:W-:Y:S01]  /*0e40*/  IMAD.MOV R8, RZ, RZ, -R8 ;  /* 0x000000ffff087224 */ /* 0x000fe200078e0a08 */
[----:B------:R-:W-:Y:S01]  /*0e50*/  LOP3.LUT R22, R18, 0x20, RZ, 0xfc, !PT ;  /* 0x0000002012167812 */ /* 0x000fe200078efcff */
[----:B------:R-:W-:-:S03]  /*0e60*/  IMAD.HI.U32 R11, R10, R31, RZ ;  /* 0x0000001f0a0b7227 */ /* 0x000fc600078e00ff */
[----:B------:R-:W-:Y:S01]  /*0e70*/  IABS R47, R22 ;  /* 0x00000016002f7213 */ /* 0x000fe20000000000 */
[--C-:B------:R-:W-:Y:S01]  /*0e80*/  @!P6 IMAD.IADD R13, R13, 0x1, -R4.reuse ;  /* 0x000000010d0de824 */ /* 0x100fe200078e0a04 */
[C---:B------:R-:W-:Y:S01]  /*0e90*/  ISETP.GT.U32.AND P6, PT, R4.reuse, R25, PT ;  /* 0x000000190400720c */ /* 0x040fe20003fc4070 */
[----:B------:R-:W-:Y:S02]  /*0ea0*/  IMAD R27, R4, R8, R27 ;  /* 0x00000008041b7224 */ /* 0x000fe400078e021b */
[--C-:B------:R-:W-:Y:S01]  /*0eb0*/  @!P2 IMAD.IADD R15, R15, 0x1, -R4.reuse ;  /* 0x000000010f0fa824 */ /* 0x100fe200078e0a04 */
[----:B------:R-:W-:Y:S01]  /*0ec0*/  ISETP.GE.AND P2, PT, R12, RZ, PT ;  /* 0x000000ff0c00720c */ /* 0x000fe20003f46270 */
[----:B------:R-:W-:Y:S01]  /*0ed0*/  @!P5 IMAD.IADD R19, R19, 0x1, -R4 ;  /* 0x000000011313d824 */ /* 0x000fe200078e0a04 */
[----:B------:R-:W-:Y:S01]  /*0ee0*/  ISETP.GT.U32.AND P5, PT, R4, R27, PT ;  /* 0x0000001b0400720c */ /* 0x000fe20003fa4070 */
[----:B------:R-:W-:Y:S01]  /*0ef0*/  IMAD.HI.U32 R8, R10, R29, RZ ;  /* 0x0000001d0a087227 */ /* 0x000fe200078e00ff */
[----:B------:R-:W-:-:S03]  /*0f00*/  LOP3.LUT R12, R18, 0x2e, RZ, 0xfc, !PT ;  /* 0x0000002e120c7812 */ /* 0x000fc600078efcff */
[----:B------:R-:W-:Y:S01]  /*0f10*/  IMAD.MOV R11, RZ, RZ, -R11 ;  /* 0x000000ffff0b7224 */ /* 0x000fe200078e0a0b */
[----:B------:R-:W-:Y:S01]  /*0f20*/  IABS R33, R12 ;  /* 0x0000000c00217213 */ /* 0x000fe20000000000 */
[----:B------:R-:W-:Y:S01]  /*0f30*/  @!P6 IMAD.IADD R25, R25, 0x1, -R4 ;  /* 0x000000011919e824 */ /* 0x000fe200078e0a04 */
[----:B------:R-:W-:Y:S01]  /*0f40*/  ISETP.GE.AND P6, PT, R14, RZ, PT ;  /* 0x000000ff0e00720c */ /* 0x000fe20003fc6270 */
[----:B------:R-:W-:Y:S01]  /*0f50*/  IMAD.MOV R8, RZ, RZ, -R8 ;  /* 0x000000ffff087224 */ /* 0x000fe200078e0a08 */
[----:B------:R-:W-:Y:S01]  /*0f60*/  LOP3.LUT R14, R18, 0x2c, RZ, 0xfc, !PT ;  /* 0x0000002c120e7812 */ /* 0x000fe200078efcff */
[C---:B------:R-:W-:Y:S02]  /*0f70*/  IMAD R31, R4.reuse, R11, R31 ;  /* 0x0000000b041f7224 */ /* 0x040fe400078e021f */
[----:B------:R-:W-:Y:S01]  /*0f80*/  @!P5 IMAD.IADD R27, R27, 0x1, -R4 ;  /* 0x000000011b1bd824 */ /* 0x000fe200078e0a04 */
[C---:B------:R-:W-:Y:S01]  /*0f90*/  ISETP.GT.U32.AND P5, PT, R4.reuse, R25, PT ;  /* 0x000000190400720c */ /* 0x040fe20003fa4070 */
[----:B------:R-:W-:Y:S01]  /*0fa0*/  @!P0 IMAD.MOV R13, RZ, RZ, -R13 ;  /* 0x000000ffff0d8224 */ /* 0x000fe200078e0a0d */
[----:B------:R-:W-:Y:S01]  /*0fb0*/  IABS R35, R14 ;  /* 0x0000000e00237213 */ /* 0x000fe20000000000 */
[C---:B------:R-:W-:Y:S01]  /*0fc0*/  IMAD R29, R4.reuse, R8, R29 ;  /* 0x00000008041d7224 */ /* 0x040fe200078e021d */
[----:B------:R-:W-:Y:S01]  /*0fd0*/  ISETP.GT.U32.AND P0, PT, R4, R27, PT ;  /* 0x0000001b0400720c */ /* 0x000fe20003f04070 */
[----:B------:R-:W-:-:S04]  /*0fe0*/  IMAD.HI.U32 R8, R10, R33, RZ ;  /* 0x000000210a087227 */ /* 0x000fc800078e00ff */
[----:B------:R-:W-:Y:S02]  /*0ff0*/  IMAD.MOV.U32 R11, RZ, RZ, R9 ;  /* 0x000000ffff0b7224 */ /* 0x000fe400078e0009 */
[----:B------:R-:W-:Y:S01]  /*1000*/  @!P3 IMAD.MOV R15, RZ, RZ, -R15 ;  /* 0x000000ffff0fb224 */ /* 0x000fe200078e0a0f */
[----:B------:R-:W-:Y:S01]  /*1010*/  ISETP.GT.U32.AND P3, PT, R4, R31, PT ;  /* 0x0000001f0400720c */ /* 0x000fe20003f64070 */
[----:B------:R-:W-:-:S04]  /*1020*/  IMAD.HI.U32 R9, R10, R35, RZ ;  /* 0x000000230a097227 */ /* 0x000fc800078e00ff */
[----:B------:R-:W-:Y:S02]  /*1030*/  IMAD.MOV R8, RZ, RZ, -R8 ;  /* 0x000000ffff087224 */ /* 0x000fe400078e0a08 */
[----:B------:R-:W-:Y:S02]  /*1040*/  IMAD.MOV.U32 R21, RZ, RZ, R19 ;  /* 0x000000ffff157224 */ /* 0x000fe400078e0013 */
[----:B------:R-:W-:Y:S02]  /*1050*/  IMAD.MOV R19, RZ, RZ, -R9 ;  /* 0x000000ffff137224 */ /* 0x000fe400078e0a09 */
[--C-:B------:R-:W-:Y:S01]  /*1060*/  @!P5 IMAD.IADD R25, R25, 0x1, -R4.reuse ;  /* 0x000000011919d824 */ /* 0x100fe200078e0a04 */
[----:B------:R-:W-:Y:S01]  /*1070*/  ISETP.GE.AND P5, PT, R20, RZ, PT ;  /* 0x000000ff1400720c */ /* 0x000fe20003fa6270 */
[----:B------:R-:W-:Y:S01]  /*1080*/  IMAD R9, R4, R8, R33 ;  /* 0x0000000804097224 */ /* 0x000fe200078e0221 */
[----:B------:R-:W-:Y:S01]  /*1090*/  LOP3.LUT R20, R18, 0x22, RZ, 0xfc, !PT ;  /* 0x0000002212147812 */ /* 0x000fe200078efcff */
[----:B------:R-:W-:Y:S01]  /*10a0*/  @!P4 IMAD.MOV R11, RZ, RZ, -R11 ;  /* 0x000000ffff0bc224 */ /* 0x000fe200078e0a0b */
[----:B------:R-:W-:Y:S01]  /*10b0*/  ISETP.GT.U32.AND P4, PT, R4, R29, PT ;  /* 0x0000001d0400720c */ /* 0x000fe20003f84070 */
[--C-:B------:R-:W-:Y:S01]  /*10c0*/  @!P0 IMAD.IADD R27, R27, 0x1, -R4.reuse ;  /* 0x000000011b1b8824 */ /* 0x100fe200078e0a04 */
[----:B------:R-:W-:Y:S01]  /*10d0*/  ISETP.GE.AND P0, PT, R12, RZ, PT ;  /* 0x000000ff0c00720c */ /* 0x000fe20003f06270 */
[----:B------:R-:W-:Y:S01]  /*10e0*/  IMAD R19, R4, R19, R35 ;  /* 0x0000001304137224 */ /* 0x000fe200078e0223 */
[----:B------:R-:W-:Y:S01]  /*10f0*/  LOP3.LUT R12, R18, 0x2a, RZ, 0xfc, !PT ;  /* 0x0000002a120c7812 */ /* 0x000fe200078efcff */
[----:B------:R-:W-:Y:S01]  /*1100*/  @!P2 IMAD.MOV R25, RZ, RZ, -R25 ;  /* 0x000000ffff19a224 */ /* 0x000fe200078e0a19 */
[C---:B------:R-:W-:Y:S01]  /*1110*/  ISETP.GT.U32.AND P2, PT, R4.reuse, R9, PT ;  /* 0x000000090400720c */ /* 0x040fe20003f44070 */
[--C-:B------:R-:W-:Y:S01]  /*1120*/  @!P3 IMAD.IADD R31, R31, 0x1, -R4.reuse ;  /* 0x000000011f1fb824 */ /* 0x100fe200078e0a04 */
[----:B------:R-:W-:Y:S01]  /*1130*/  IABS R37, R12 ;  /* 0x0000000c00257213 */ /* 0x000fe20000000000 */
[----:B------:R-:W-:Y:S01]  /*1140*/  @!P6 IMAD.MOV R27, RZ, RZ, -R27 ;  /* 0x000000ffff1be224 */ /* 0x000fe200078e0a1b */
[C---:B------:R-:W-:Y:S01]  /*1150*/  ISETP.GT.U32.AND P6, PT, R4.reuse, R19, PT ;  /* 0x000000130400720c */ /* 0x040fe20003fc4070 */
[----:B------:R-:W-:Y:S01]  /*1160*/  @!P1 IMAD.MOV R21, RZ, RZ, -R21 ;  /* 0x000000ffff159224 */ /* 0x000fe200078e0a15 */
[----:B------:R-:W-:Y:S01]  /*1170*/  ISETP.GT.U32.AND P3, PT, R4, R31, PT ;  /* 0x0000001f0400720c */ /* 0x000fe20003f64070 */
[----:B------:R-:W-:Y:S01]  /*1180*/  @!P4 IMAD.IADD R29, R29, 0x1, -R4 ;  /* 0x000000011d1dc824 */ /* 0x000fe200078e0a04 */
[----:B------:R-:W-:Y:S01]  /*1190*/  ISETP.GE.AND P1, PT, R16, RZ, PT ;  /* 0x000000ff1000720c */ /* 0x000fe20003f26270 */
[----:B------:R-:W-:Y:S01]  /*11a0*/  IMAD.HI.U32 R8, R10, R37, RZ ;  /* 0x000000250a087227 */ /* 0x000fe200078e00ff */
[----:B------:R-:W-:-:S02]  /*11b0*/  LOP3.LUT R16, R18, 0x28, RZ, 0xfc, !PT ;  /* 0x0000002812107812 */ /* 0x000fc400078efcff */
[C---:B------:R-:W-:Y:S01]  /*11c0*/  ISETP.GT.U32.AND P4, PT, R4.reuse, R29, PT ;  /* 0x0000001d0400720c */ /* 0x040fe20003f84070 */
[----:B------:R-:W-:Y:S01]  /*11d0*/  @!P2 IMAD.IADD R9, R9, 0x1, -R4 ;  /* 0x000000010909a824 */ /* 0x000fe200078e0a04 */
[----:B------:R-:W-:Y:S01]  /*11e0*/  IABS R39, R16 ;  /* 0x0000001000277213 */ /* 0x000fe20000000000 */
[----:B------:R-:W-:Y:S01]  /*11f0*/  IMAD.MOV R8, RZ, RZ, -R8 ;  /* 0x000000ffff087224 */ /* 0x000fe200078e0a08 */
[----:B------:R-:W-:Y:S01]  /*1200*/  IABS R45, R20 ;  /* 0x00000014002d7213 */ /* 0x000fe20000000000 */
[--C-:B------:R-:W-:Y:S01]  /*1210*/  @!P6 IMAD.IADD R19, R19, 0x1, -R4.reuse ;  /* 0x000000011313e824 */ /* 0x100fe200078e0a04 */
[----:B------:R-:W-:Y:S01]  /*1220*/  ISETP.GT.U32.AND P2, PT, R4, R9, PT ;  /* 0x000000090400720c */ /* 0x000fe20003f44070 */
[----:B------:R-:W-:Y:S01]  /*1230*/  @!P3 IMAD.IADD R31, R31, 0x1, -R4 ;  /* 0x000000011f1fb824 */ /* 0x000fe200078e0a04 */
[----:B------:R-:W-:Y:S01]  /*1240*/  ISETP.GE.AND P3, PT, R12, RZ, PT ;  /* 0x000000ff0c00720c */ /* 0x000fe20003f66270 */
[----:B------:R-:W-:Y:S01]  /*1250*/  IMAD.HI.U32 R12, R10, R39, RZ ;  /* 0x000000270a0c7227 */ /* 0x000fe200078e00ff */
[----:B------:R-:W-:-:S03]  /*1260*/  ISETP.GT.U32.AND P6, PT, R4, R19, PT ;  /* 0x000000130400720c */ /* 0x000fc60003fc4070 */
[----:B------:R-:W-:Y:S02]  /*1270*/  IMAD.MOV R12, RZ, RZ, -R12 ;  /* 0x000000ffff0c7224 */ /* 0x000fe400078e0a0c */
[----:B------:R-:W-:Y:S02]  /*1280*/  IMAD R37, R4, R8, R37 ;  /* 0x0000000804257224 */ /* 0x000fe400078e0225 */
[--C-:B------:R-:W-:Y:S01]  /*1290*/  @!P4 IMAD.IADD R29, R29, 0x1, -R4.reuse ;  /* 0x000000011d1dc824 */ /* 0x100fe200078e0a04 */
[----:B------:R-:W-:Y:S01]  /*12a0*/  ISETP.GE.AND P4, PT, R14, RZ, PT ;  /* 0x000000ff0e00720c */ /* 0x000fe20003f86270 */
[----:B------:R-:W-:Y:S01]  /*12b0*/  IMAD R39, R4, R12, R39 ;  /* 0x0000000c04277224 */ /* 0x000fe200078e0227 */
[----:B------:R-:W-:Y:S01]  /*12c0*/  LOP3.LUT R14, R18, 0x26, RZ, 0xfc, !PT ;  /* 0x00000026120e7812 */ /* 0x000fe200078efcff */
[--C-:B------:R-:W-:Y:S01]  /*12d0*/  @!P2 IMAD.IADD R9, R9, 0x1, -R4.reuse ;  /* 0x000000010909a824 */ /* 0x100fe200078e0a04 */
[C---:B------:R-:W-:Y:S01]  /*12e0*/  ISETP.GT.U32.AND P2, PT, R4.reuse, R37, PT ;  /* 0x000000250400720c */ /* 0x040fe20003f44070 */
[----:B------:R-:W-:Y:S01]  /*12f0*/  @!P6 IMAD.IADD R19, R19, 0x1, -R4 ;  /* 0x000000011313e824 */ /* 0x000fe200078e0a04 */
[----:B------:R-:W-:Y:S01]  /*1300*/  ISETP.GT.U32.AND P6, PT, R4, R39, PT ;  /* 0x000000270400720c */ /* 0x000fe20003fc4070 */
[----:B------:R-:W-:Y:S01]  /*1310*/  @!P1 IMAD.MOV R29, RZ, RZ, -R29 ;  /* 0x000000ffff1d9224 */ /* 0x000fe200078e0a1d */
[----:B------:R-:W-:Y:S01]  /*1320*/  IABS R41, R14 ;  /* 0x0000000e00297213 */ /* 0x000fe20000000000 */
[----:B------:R-:W-:Y:S01]  /*1330*/  IMAD.MOV.U32 R33, RZ, RZ, R9 ;  /* 0x000000ffff217224 */ /* 0x000fe200078e0009 */
[----:B------:R-:W-:Y:S01]  /*1340*/  ISETP.GE.AND P1, PT, R16, RZ, PT ;  /* 0x000000ff1000720c */ /* 0x000fe20003f26270 */
[----:B------:R-:W-:Y:S01]  /*1350*/  IMAD.HI.U32 R9, R10, R49, RZ ;  /* 0x000000310a097227 */ /* 0x000fe200078e00ff */
[----:B------:R-:W-:-:S03]  /*1360*/  LOP3.LUT R16, R18, 0x24, RZ, 0xfc, !PT ;  /* 0x0000002412107812 */ /* 0x000fc600078efcff */
[----:B------:R-:W-:Y:S01]  /*1370*/  IMAD.HI.U32 R8, R10, R41, RZ ;  /* 0x000000290a087227 */ /* 0x000fe200078e00ff */
[----:B------:R-:W-:-:S03]  /*1380*/  IABS R43, R16 ;  /* 0x00000010002b7213 */ /* 0x000fc60000000000 */
[----:B------:R-:W-:Y:S02]  /*1390*/  @!P2 IMAD.IADD R37, R37, 0x1, -R4 ;  /* 0x000000012525a824 */ /* 0x000fe400078e0a04 */
[----:B------:R-:W-:Y:S02]  /*13a0*/  IMAD.MOV R8, RZ, RZ, -R8 ;  /* 0x000000ffff087224 */ /* 0x000fe400078e0a08 */
[----:B------:R-:W-:Y:S01]  /*13b0*/  @!P6 IMAD.IADD R39, R39, 0x1, -R4 ;  /* 0x000000012727e824 */ /* 0x000fe200078e0a04 */
[C---:B------:R-:W-:Y:S01]  /*13c0*/  ISETP.GT.U32.AND P6, PT, R4.reuse, R37, PT ;  /* 0x000000250400720c */ /* 0x040fe20003fc4070 */
[----:B------:R-:W-:Y:S02]  /*13d0*/  IMAD R41, R4, R8, R41 ;  /* 0x0000000804297224 */ /* 0x000fe400078e0229 */
[----:B------:R-:W-:-:S03]  /*13e0*/  IMAD.HI.U32 R8, R10, R43, RZ ;  /* 0x0000002b0a087227 */ /* 0x000fc600078e00ff */
[----:B------:R-:W-:Y:S01]  /*13f0*/  ISETP.GT.U32.AND P2, PT, R4, R41, PT ;  /* 0x000000290400720c */ /* 0x000fe20003f44070 */
[----:B------:R-:W-:Y:S02]  /*1400*/  IMAD.MOV R8, RZ, RZ, -R8 ;  /* 0x000000ffff087224 */ /* 0x000fe400078e0a08 */
[----:B------:R-:W-:-:S04]  /*1410*/  IMAD.HI.U32 R12, R10, R45, RZ ;  /* 0x0000002d0a0c7227 */ /* 0x000fc800078e00ff */
[----:B------:R-:W-:Y:S02]  /*1420*/  IMAD R43, R4, R8, R43 ;  /* 0x00000008042b7224 */ /* 0x000fe400078e022b */
[----:B------:R-:W-:Y:S02]  /*1430*/  @!P6 IMAD.IADD R37, R37, 0x1, -R4 ;  /* 0x000000012525e824 */ /* 0x000fe400078e0a04 */
[----:B------:R-:W-:Y:S01]  /*1440*/  IMAD.HI.U32 R8, R10, R47, RZ ;  /* 0x0000002f0a087227 */ /* 0x000fe200078e00ff */
[----:B------:R-:W-:-:S03]  /*1450*/  ISETP.GT.U32.AND P6, PT, R4, R43, PT ;  /* 0x0000002b0400720c */ /* 0x000fc60003fc4070 */
[----:B------:R-:W-:Y:S02]  /*1460*/  IMAD.MOV R8, RZ, RZ, -R8 ;  /* 0x000000ffff087224 */ /* 0x000fe400078e0a08 */
[----:B------:R-:W-:Y:S02]  /*1470*/  IMAD.MOV.U32 R35, RZ, RZ, R19 ;  /* 0x000000ffff237224 */ /* 0x000fe400078e0013 */
[----:B------:R-:W-:Y:S02]  /*1480*/  IMAD.MOV R19, RZ, RZ, -R9 ;  /* 0x000000ffff137224 */ /* 0x000fe400078e0a09 */
[C---:B------:R-:W-:Y:S02]  /*1490*/  IMAD R9, R4.reuse, R8, R47 ;  /* 0x0000000804097224 */ /* 0x040fe400078e022f */
[----:B------:R-:W-:Y:S02]  /*14a0*/  IMAD.MOV R12, RZ, RZ, -R12 ;  /* 0x000000ffff0c7224 */ /* 0x000fe400078e0a0c */
[----:B------:R-:W-:Y:S01]  /*14b0*/  @!P6 IMAD.IADD R43, R43, 0x1, -R4 ;  /* 0x000000012b2be824 */ /* 0x000fe200078e0a04 */
[C---:B------:R-:W-:Y:S01]  /*14c0*/  ISETP.GT.U32.AND P6, PT, R4.reuse, R9, PT ;  /* 0x000000090400720c */ /* 0x040fe20003fc4070 */
[----:B------:R-:W-:-:S02]  /*14d0*/  IMAD R45, R4, R12, R45 ;  /* 0x0000000c042d7224 */ /* 0x000fc400078e022d */
[----:B------:R-:W-:Y:S02]  /*14e0*/  @!P3 IMAD.MOV R37, RZ, RZ, -R37 ;  /* 0x000000ffff25b224 */ /* 0x000fe400078e0a25 */
[----:B------:R-:W-:Y:S01]  /*14f0*/  @!P4 IMAD.MOV R35, RZ, RZ, -R35 ;  /* 0x000000ffff23c224 */ /* 0x000fe200078e0a23 */
[----:B------:R-:W-:Y:S01]  /*1500*/  ISETP.GT.U32.AND P3, PT, R4, R45, PT ;  /* 0x0000002d0400720c */ /* 0x000fe20003f64070 */
[--C-:B------:R-:W-:Y:S01]  /*1510*/  @!P2 IMAD.IADD R41, R41, 0x1, -R4.reuse ;  /* 0x000000012929a824 */ /* 0x100fe200078e0a04 */
[----:B------:R-:W-:Y:S01]  /*1520*/  ISETP.GE.AND P4, PT, R16, RZ, PT ;  /* 0x000000ff1000720c */ /* 0x000fe20003f86270 */
[----:B------:R-:W-:Y:S01]  /*1530*/  @!P0 IMAD.MOV R33, RZ, RZ, -R33 ;  /* 0x000000ffff218224 */ /* 0x000fe200078e0a21 */
[----:B------:R-:W-:Y:S01]  /*1540*/  LOP3.LUT R16, R18, 0x1c, RZ, 0xfc, !PT ;  /* 0x0000001c12107812 */ /* 0x000fe200078efcff */
[C---:B------:R-:W-:Y:S01]  /*1550*/  IMAD R19, R4.reuse, R19, R49 ;  /* 0x0000001304137224 */ /* 0x040fe200078e0231 */
[C---:B------:R-:W-:Y:S01]  /*1560*/  ISETP.GT.U32.AND P2, PT, R4.reuse, R39, PT ;  /* 0x000000270400720c */ /* 0x040fe20003f44070 */
[----:B------:R-:W-:Y:S01]  /*1570*/  @!P6 IMAD.IADD R9, R9, 0x1, -R4 ;  /* 0x000000010909e824 */ /* 0x000fe200078e0a04 */
[----:B------:R-:W-:Y:S01]  /*1580*/  IABS R51, R16 ;  /* 0x0000001000337213 */ /* 0x000fe20000000000 */
[----:B------:R-:W-:Y:S01]  /*1590*/  @!P5 IMAD.MOV R31, RZ, RZ, -R31 ;  /* 0x000000ffff1fd224 */ /* 0x000fe200078e0a1f */
[----:B------:R-:W-:-:S02]  /*15a0*/  ISETP.GT.U32.AND P0, PT, R4, R41, PT ;  /* 0x000000290400720c */ /* 0x000fc40003f04070 */
[C---:B------:R-:W-:Y:S01]  /*15b0*/  ISETP.GT.U32.AND P6, PT, R4.reuse, R9, PT ;  /* 0x000000090400720c */ /* 0x040fe20003fc4070 */
[----:B------:R-:W-:Y:S01]  /*15c0*/  @!P3 IMAD.IADD R45, R45, 0x1, -R4 ;  /* 0x000000012d2db824 */ /* 0x000fe200078e0a04 */
[----:B------:R-:W-:Y:S01]  /*15d0*/  ISETP.GT.U32.AND P3, PT, R4, R43, PT ;  /* 0x0000002b0400720c */ /* 0x000fe20003f64070 */
[----:B------:R-:W-:Y:S01]  /*15e0*/  IMAD.HI.U32 R8, R10, R51, RZ ;  /* 0x000000330a087227 */ /* 0x000fe200078e00ff */
[----:B------:R-:W-:-:S03]  /*15f0*/  ISETP.GE.AND P5, PT, R14, RZ, PT ;  /* 0x000000ff0e00720c */ /* 0x000fc60003fa6270 */
[----:B------:R-:W-:Y:S02]  /*1600*/  IMAD.MOV R8, RZ, RZ, -R8 ;  /* 0x000000ffff087224 */ /* 0x000fe400078e0a08 */
[--C-:B------:R-:W-:Y:S01]  /*1610*/  @!P2 IMAD.IADD R39, R39, 0x1, -R4.reuse ;  /* 0x000000012727a824 */ /* 0x100fe200078e0a04 */
[----:B------:R-:W-:Y:S01]  /*1620*/  ISETP.GE.AND P2, PT, R20, RZ, PT ;  /* 0x000000ff1400720c */ /* 0x000fe20003f46270 */
[----:B------:R-:W-:Y:S01]  /*1630*/  IMAD R51, R4, R8, R51 ;  /* 0x0000000804337224 */ /* 0x000fe200078e0233 */
[----:B------:R-:W-:Y:S01]  /*1640*/  LOP3.LUT R20, R18, 0x1a, RZ, 0xfc, !PT ;  /* 0x0000001a12147812 */ /* 0x000fe200078efcff */
[--C-:B------:R-:W-:Y:S01]  /*1650*/  @!P0 IMAD.IADD R41, R41, 0x1, -R4.reuse ;  /* 0x0000000129298824 */ /* 0x100fe200078e0a04 */
[----:B------:R-:W-:Y:S01]  /*1660*/  ISETP.GE.AND P0, PT, R22, RZ, PT ;  /* 0x000000ff1600720c */ /* 0x000fe20003f06270 */
[--C-:B------:R-:W-:Y:S01]  /*1670*/  @!P6 IMAD.IADD R9, R9, 0x1, -R4.reuse ;  /* 0x000000010909e824 */ /* 0x100fe200078e0a04 */
[----:B------:R-:W-:Y:S01]  /*1680*/  LOP3.LUT R22, R18, 0x18, RZ, 0xfc, !PT ;  /* 0x0000001812167812 */ /* 0x000fe200078efcff */
[----:B------:R-:W-:Y:S01]  /*1690*/  @!P3 IMAD.IADD R43, R43, 0x1, -R4 ;  /* 0x000000012b2bb824 */ /* 0x000fe200078e0a04 */
[----:B------:R-:W-:Y:S01]  /*16a0*/  IABS R53, R20 ;  /* 0x0000001400357213 */ /* 0x000fe20000000000 */
[----:B------:R-:W-:Y:S01]  /*16b0*/  @!P1 IMAD.MOV R39, RZ, RZ, -R39 ;  /* 0x000000ffff279224 */ /* 0x000fe200078e0a27 */
[C---:B------:R-:W-:Y:S01]  /*16c0*/  ISETP.GT.U32.AND P6, PT, R4.reuse, R51, PT ;  /* 0x000000330400720c */ /* 0x040fe20003fc4070 */
[----:B------:R-:W-:Y:S01]  /*16d0*/  @!P4 IMAD.MOV R43, RZ, RZ, -R43 ;  /* 0x000000ffff2bc224 */ /* 0x000fe200078e0a2b */
[----:B------:R-:W-:Y:S01]  /*16e0*/  ISETP.GT.U32.AND P3, PT, R4, R19, PT ;  /* 0x000000130400720c */ /* 0x000fe20003f64070 */
[----:B------:R-:W-:Y:S01]  /*16f0*/  IMAD.HI.U32 R8, R10, R53, RZ ;  /* 0x000000350a087227 */ /* 0x000fe200078e00ff */
[----:B------:R-:W-:-:S02]  /*1700*/  ISETP.GT.U32.AND P1, PT, R4, R45, PT ;  /* 0x0000002d0400720c */ /* 0x000fc40003f24070 */
[----:B------:R-:W-:Y:S01]  /*1710*/  IABS R55, R22 ;  /* 0x0000001600377213 */ /* 0x000fe20000000000 */
[----:B------:R-:W-:Y:S02]  /*1720*/  IMAD.MOV R8, RZ, RZ, -R8 ;  /* 0x000000ffff087224 */ /* 0x000fe400078e0a08 */
[----:B------:R-:W-:Y:S02]  /*1730*/  @!P5 IMAD.MOV R41, RZ, RZ, -R41 ;  /* 0x000000ffff29d224 */ /* 0x000fe400078e0a29 */
[----:B------:R-:W-:-:S04]  /*1740*/  IMAD.HI.U32 R12, R10, R55, RZ ;  /* 0x000000370a0c7227 */ /* 0x000fc800078e00ff */
[----:B------:R-:W-:Y:S02]  /*1750*/  IMAD.MOV R12, RZ, RZ, -R12 ;  /* 0x000000ffff0c7224 */ /* 0x000fe400078e0a0c */
[C---:B------:R-:W-:Y:S02]  /*1760*/  IMAD R53, R4.reuse, R8, R53 ;  /* 0x0000000804357224 */ /* 0x040fe400078e0235 */
[--C-:B------:R-:W-:Y:S02]  /*1770*/  @!P6 IMAD.IADD R51, R51, 0x1, -R4.reuse ;  /* 0x000000013333e824 */ /* 0x100fe400078e0a04 */
[--C-:B------:R-:W-:Y:S01]  /*1780*/  @!P3 IMAD.IADD R19, R19, 0x1, -R4.reuse ;  /* 0x000000011313b824 */ /* 0x100fe200078e0a04 */
[C---:B------:R-:W-:Y:S01]  /*1790*/  ISETP.GT.U32.AND P6, PT, R4.reuse, R53, PT ;  /* 0x000000350400720c */ /* 0x040fe20003fc4070 */
[----:B------:R-:W-:Y:S01]  /*17a0*/  @!P1 IMAD.IADD R45, R45, 0x1, -R4 ;  /* 0x000000012d2d9824 */ /* 0x000fe200078e0a04 */
[C---:B------:R-:W-:Y:S01]  /*17b0*/  ISETP.GT.U32.AND P4, PT, R4.reuse, R51, PT ;  /* 0x000000330400720c */ /* 0x040fe20003f84070 */
[C---:B------:R-:W-:Y:S01]  /*17c0*/  IMAD R55, R4.reuse, R12, R55 ;  /* 0x0000000c04377224 */ /* 0x040fe200078e0237 */
[----:B------:R-:W-:Y:S01]  /*17d0*/  ISETP.GT.U32.AND P5, PT, R4, R19, PT ;  /* 0x000000130400720c */ /* 0x000fe20003fa4070 */
[----:B------:R-:W-:Y:S01]  /*17e0*/  IMAD.HI.U32 R14, R10, R57, RZ ;  /* 0x000000390a0e7227 */ /* 0x000fe200078e00ff */
[----:B------:R-:W-:-:S02]  /*17f0*/  ISETP.GE.AND P3, PT, R16, RZ, PT ;  /* 0x000000ff1000720c */ /* 0x000fc40003f66270 */
[----:B------:R-:W-:Y:S01]  /*1800*/  ISETP.GE.AND P1, PT, R24, RZ, PT ;  /* 0x000000ff1800720c */ /* 0x000fe20003f26270 */
[----:B------:R-:W-:Y:S01]  /*1810*/  @!P2 IMAD.MOV R45, RZ, RZ, -R45 ;  /* 0x000000ffff2da224 */ /* 0x000fe200078e0a2d */
[----:B------:R-:W-:Y:S01]  /*1820*/  ISETP.GT.U32.AND P2, PT, R4, R55, PT ;  /* 0x000000370400720c */ /* 0x000fe20003f44070 */
[----:B------:R-:W-:Y:S01]  /*1830*/  IMAD.MOV R14, RZ, RZ, -R14 ;  /* 0x000000ffff0e7224 */ /* 0x000fe200078e0a0e */
[C---:B------:R-:W-:Y:S01]  /*1840*/  LOP3.LUT R16, R18.reuse, 0x12, RZ, 0xfc, !PT ;  /* 0x0000001212107812 */ /* 0x040fe200078efcff */
[----:B------:R-:W-:Y:S01]  /*1850*/  IMAD.MOV.U32 R47, RZ, RZ, R9 ;  /* 0x000000ffff2f7224 */ /* 0x000fe200078e0009 */
[----:B------:R-:W-:Y:S01]  /*1860*/  LOP3.LUT R24, R18, 0x6, RZ, 0xfc, !PT ;  /* 0x0000000612187812 */ /* 0x000fe200078efcff */
[----:B------:R-:W-:Y:S01]  /*1870*/  IMAD R57, R4, R14, R57 ;  /* 0x0000000e04397224 */ /* 0x000fe200078e0239 */
[----:B------:R-:W-:Y:S01]  /*1880*/  LOP3.LUT R14, R18, 0x14, RZ, 0xfc, !PT ;  /* 0x00000014120e7812 */ /* 0x000fe200078efcff */
[--C-:B------:R-:W-:Y:S01]  /*1890*/  @!P4 IMAD.IADD R51, R51, 0x1, -R4.reuse ;  /* 0x000000013333c824 */ /* 0x100fe200078e0a04 */
[----:B------:R-:W-:Y:S01]  /*18a0*/  IABS R59, R16 ;  /* 0x00000010003b7213 */ /* 0x000fe20000000000 */
[--C-:B------:R-:W-:Y:S01]  /*18b0*/  @!P6 IMAD.IADD R53, R53, 0x1, -R4.reuse ;  /* 0x000000013535e824 */ /* 0x100fe200078e0a04 */
[----:B------:R-:W-:Y:S01]  /*18c0*/  IABS R9, R14 ;  /* 0x0000000e00097213 */ /* 0x000fe20000000000 */
[--C-:B------:R-:W-:Y:S01]  /*18d0*/  @!P5 IMAD.IADD R19, R19, 0x1, -R4.reuse ;  /* 0x000000011313d824 */ /* 0x100fe200078e0a04 */
[C---:B------:R-:W-:Y:S01]  /*18e0*/  ISETP.GT.U32.AND P5, PT, R4.reuse, R57, PT ;  /* 0x000000390400720c */ /* 0x040fe20003fa4070 */
[----:B------:R-:W-:Y:S01]  /*18f0*/  @!P2 IMAD.IADD R55, R55, 0x1, -R4 ;  /* 0x000000013737a824 */ /* 0x000fe200078e0a04 */
[----:B------:R-:W-:Y:S01]  /*1900*/  ISETP.GT.U32.AND P2, PT, R4, R53, PT ;  /* 0x000000350400720c */ /* 0x000fe20003f44070 */
[----:B------:R-:W-:Y:S01]  /*1910*/  @!P3 IMAD.MOV R51, RZ, RZ, -R51 ;  /* 0x000000ffff33b224 */ /* 0x000fe200078e0a33 */
[----:B------:R-:W-:Y:S01]  /*1920*/  ISETP.GE.AND P3, PT, R14, RZ, PT ;  /* 0x000000ff0e00720c */ /* 0x000fe20003f66270 */
[----:B------:R-:W-:Y:S01]  /*1930*/  IMAD.MOV.U32 R49, RZ, RZ, R19 ;  /* 0x000000ffff317224 */ /* 0x000fe200078e0013 */
[----:B------:R-:W-:Y:S01]  /*1940*/  LOP3.LUT R14, R18, 0x10, RZ, 0xfc, !PT ;  /* 0x00000010120e7812 */ /* 0x000fe200078efcff */
[----:B------:R-:W-:Y:S01]  /*1950*/  IMAD.HI.U32 R8, R10, R9, RZ ;  /* 0x000000090a087227 */ /* 0x000fe200078e00ff */
[----:B------:R-:W-:-:S02]  /*1960*/  ISETP.GE.AND P4, PT, R22, RZ, PT ;  /* 0x000000ff1600720c */ /* 0x000fc40003f86270 */
[----:B------:R-:W-:Y:S01]  /*1970*/  IABS R65, R14 ;  /* 0x0000000e00417213 */ /* 0x000fe20000000000 */
[----:B------:R-:W-:Y:S01]  /*1980*/  @!P1 IMAD.MOV R49, RZ, RZ, -R49 ;  /* 0x000000ffff319224 */ /* 0x000fe200078e0a31 */
[----:B------:R-:W-:Y:S01]  /*1990*/  ISETP.GT.U32.AND P1, PT, R4, R55, PT ;  /* 0x000000370400720c */ /* 0x000fe20003f24070 */
[----:B------:R-:W-:Y:S01]  /*19a0*/  IMAD.HI.U32 R12, R10, R59, RZ ;  /* 0x0000003b0a0c7227 */ /* 0x000fe200078e00ff */
[----:B------:R-:W-:Y:S02]  /*19b0*/  ISETP.GE.AND P6, PT, R26, RZ, PT ;  /* 0x000000ff1a00720c */ /* 0x000fe40003fc6270 */
[----:B------:R-:W-:Y:S01]  /*19c0*/  LOP3.LUT R22, R18, 0xc, RZ, 0xfc, !PT ;  /* 0x0000000c12167812 */ /* 0x000fe200078efcff */
[----:B------:R-:W-:Y:S01]  /*19d0*/  IMAD.MOV R8, RZ, RZ, -R8 ;  /* 0x000000ffff087224 */ /* 0x000fe200078e0a08 */
[----:B------:R-:W-:Y:S01]  /*19e0*/  IABS R75, R24 ;  /* 0x00000018004b7213 */ /* 0x000fe20000000000 */
[----:B------:R-:W-:Y:S01]  /*19f0*/  IMAD.MOV R12, RZ, RZ, -R12 ;  /* 0x000000ffff0c7224 */ /* 0x000fe200078e0a0c */
[----:B------:R-:W-:Y:S01]  /*1a00*/  IABS R69, R22 ;  /* 0x0000001600457213 */ /* 0x000fe20000000000 */
[----:B------:R-:W-:Y:S01]  /*1a10*/  IMAD R9, R4, R8, R9 ;  /* 0x0000000804097224 */ /* 0x000fe200078e0209 */
[----:B------:R-:W-:Y:S01]  /*1a20*/  LOP3.LUT R26, R18, 0x4, RZ, 0xfc, !PT ;  /* 0x00000004121a7812 */ /* 0x000fe200078efcff */
[----:B------:R-:W-:-:S03]  /*1a30*/  IMAD.HI.U32 R8, R10, R65, RZ ;  /* 0x000000410a087227 */ /* 0x000fc600078e00ff */
[----:B------:R-:W-:Y:S01]  /*1a40*/  IABS R77, R26 ;  /* 0x0000001a004d7213 */ /* 0x000fe20000000000 */
[----:B------:R-:W-:Y:S01]  /*1a50*/  @!P2 IMAD.IADD R53, R53, 0x1, -R4 ;  /* 0x000000013535a824 */ /* 0x000fe200078e0a04 */
[C---:B------:R-:W-:Y:S01]  /*1a60*/  ISETP.GT.U32.AND P2, PT, R4.reuse, R9, PT ;  /* 0x000000090400720c */ /* 0x040fe20003f44070 */
[----:B------:R-:W-:Y:S02]  /*1a70*/  IMAD R19, R4, R12, R59 ;  /* 0x0000000c04137224 */ /* 0x000fe400078e023b */
[----:B------:R-:W-:Y:S02]  /*1a80*/  IMAD.MOV R12, RZ, RZ, -R8 ;  /* 0x000000ffff0c7224 */ /* 0x000fe400078e0a08 */
[----:B------:R-:W-:Y:S01]  /*1a90*/  @!P0 IMAD.MOV R47, RZ, RZ, -R47 ;  /* 0x000000ffff2f8224 */ /* 0x000fe200078e0a2f */
[----:B------:R-:W-:Y:S01]  /*1aa0*/  ISETP.GE.AND P0, PT, R20, RZ, PT ;  /* 0x000000ff1400720c */ /* 0x000fe20003f06270 */
[--C-:B------:R-:W-:Y:S01]  /*1ab0*/  @!P5 IMAD.IADD R57, R57, 0x1, -R4.reuse ;  /* 0x000000013939d824 */ /* 0x100fe200078e0a04 */
[----:B------:R-:W-:Y:S01]  /*1ac0*/  LOP3.LUT R20, R18, 0xe, RZ, 0xfc, !PT ;  /* 0x0000000e12147812 */ /* 0x000fe200078efcff */
[--C-:B------:R-:W-:Y:S01]  /*1ad0*/  @!P1 IMAD.IADD R55, R55, 0x1, -R4.reuse ;  /* 0x0000000137379824 */ /* 0x100fe200078e0a04 */
[C---:B------:R-:W-:Y:S01]  /*1ae0*/  ISETP.GT.U32.AND P1, PT, R4.reuse, R19, PT ;  /* 0x000000130400720c */ /* 0x040fe20003f24070 */
[C---:B------:R-:W-:Y:S01]  /*1af0*/  IMAD R65, R4.reuse, R12, R65 ;  /* 0x0000000c04417224 */ /* 0x040fe200078e0241 */
[C---:B------:R-:W-:Y:S01]  /*1b00*/  ISETP.GT.U32.AND P5, PT, R4.reuse, R57, PT ;  /* 0x000000390400720c */ /* 0x040fe20003fa4070 */
[----:B------:R-:W-:Y:S01]  /*1b10*/  @!P4 IMAD.MOV R55, RZ, RZ, -R55 ;  /* 0x000000ffff37c224 */ /* 0x000fe200078e0a37 */
[----:B------:R-:W-:Y:S01]  /*1b20*/  IABS R67, R20 ;  /* 0x0000001400437213 */ /* 0x000fe20000000000 */
[----:B------:R-:W-:Y:S01]  /*1b30*/  @!P2 IMAD.IADD R9, R9, 0x1, -R4 ;  /* 0x000000010909a824 */ /* 0x000fe200078e0a04 */
[----:B------:R-:W-:Y:S01]  /*1b40*/  ISETP.GT.U32.AND P4, PT, R4, R65, PT ;  /* 0x000000410400720c */ /* 0x000fe20003f84070 */
[----:B------:R-:W-:Y:S01]  /*1b50*/  IMAD.HI.U32 R12, R10, R69, RZ ;  /* 0x000000450a0c7227 */ /* 0x000fe200078e00ff */
[----:B------:R-:W-:-:S03]  /*1b60*/  ISETP.GE.AND P2, PT, R14, RZ, PT ;  /* 0x000000ff0e00720c */ /* 0x000fc60003f46270 */
[----:B------:R-:W-:Y:S01]  /*1b70*/  @!P0 IMAD.MOV R53, RZ, RZ, -R53 ;  /* 0x000000ffff358224 */ /* 0x000fe200078e0a35 */
[----:B------:R-:W-:Y:S01]  /*1b80*/  ISETP.GT.U32.AND P0, PT, R4, R9, PT ;  /* 0x000000090400720c */ /* 0x000fe20003f04070 */
[--C-:B------:R-:W-:Y:S02]  /*1b90*/  @!P1 IMAD.IADD R19, R19, 0x1, -R4.reuse ;  /* 0x0000000113139824 */ /* 0x100fe400078e0a04 */
[----:B------:R-:W-:Y:S01]  /*1ba0*/  @!P5 IMAD.IADD R57, R57, 0x1, -R4 ;  /* 0x000000013939d824 */ /* 0x000fe200078e0a04 */
[----:B------:R-:W-:Y:S01]  /*1bb0*/  ISETP.GE.AND P5, PT, R16, RZ, PT ;  /* 0x000000ff1000720c */ /* 0x000fe20003fa6270 */
[----:B------:R-:W-:Y:S01]  /*1bc0*/  IMAD.HI.U32 R8, R10, R67, RZ ;  /* 0x000000430a087227 */ /* 0x000fe200078e00ff */
[----:B------:R-:W-:-:S03]  /*1bd0*/  ISETP.GT.U32.AND P1, PT, R4, R19, PT ;  /* 0x000000130400720c */ /* 0x000fc60003f24070 */
[----:B------:R-:W-:Y:S02]  /*1be0*/  @!P4 IMAD.IADD R65, R65, 0x1, -R4 ;  /* 0x000000014141c824 */ /* 0x000fe400078e0a04 */
[----:B------:R-:W-:Y:S01]  /*1bf0*/  @!P6 IMAD.MOV R57, RZ, RZ, -R57 ;  /* 0x000000ffff39e224 */ /* 0x000fe200078e0a39 */
[----:B------:R-:W-:Y:S01]  /*1c00*/  ISETP.GE.AND P6, PT, R20, RZ, PT ;  /* 0x000000ff1400720c */ /* 0x000fe20003fc6270 */
[----:B------:R-:W-:Y:S01]  /*1c10*/  IMAD.MOV R8, RZ, RZ, -R8 ;  /* 0x000000ffff087224 */ /* 0x000fe200078e0a08 */
[----:B------:R-:W-:Y:S01]  /*1c20*/  ISETP.GT.U32.AND P4, PT, R4, R65, PT ;  /* 0x000000410400720c */ /* 0x000fe20003f84070 */
[----:B------:R-:W-:Y:S01]  /*1c30*/  @!P0 IMAD.IADD R9, R9, 0x1, -R4 ;  /* 0x0000000109098824 */ /* 0x000fe200078e0a04 */
[----:B------:R-:W-:Y:S01]  /*1c40*/  LOP3.LUT R20, R18, 0xa, RZ, 0xfc, !PT ;  /* 0x0000000a12147812 */ /* 0x000fe200078efcff */
[----:B------:R-:W-:Y:S01]  /*1c50*/  IMAD.MOV R12, RZ, RZ, -R12 ;  /* 0x000000ffff0c7224 */ /* 0x000fe200078e0a0c */
[----:B------:R-:W-:Y:S01]  /*1c60*/  ISETP.GE.AND P0, PT, R22, RZ, PT ;  /* 0x000000ff1600720c */ /* 0x000fe20003f06270 */
[C---:B------:R-:W-:Y:S01]  /*1c70*/  IMAD R67, R4.reuse, R8, R67 ;  /* 0x0000000804437224 */ /* 0x040fe200078e0243 */
[----:B------:R-:W-:Y:S01]  /*1c80*/  IABS R71, R20 ;  /* 0x0000001400477213 */ /* 0x000fe20000000000 */
[----:B------:R-:W-:Y:S01]  /*1c90*/  IMAD R69, R4, R12, R69 ;  /* 0x0000000c04457224 */ /* 0x000fe200078e0245 */
[----:B------:R-:W-:Y:S01]  /*1ca0*/  LOP3.LUT R22, R18, 0x8, RZ, 0xfc, !PT ;  /* 0x0000000812167812 */ /* 0x000fe200078efcff */
[----:B------:R-:W-:Y:S01]  /*1cb0*/  @!P1 IMAD.IADD R19, R19, 0x1, -R4 ;  /* 0x0000000113139824 */ /* 0x000fe200078e0a04 */
[----:B------:R-:W-:Y:S01]  /*1cc0*/  ISETP.GT.U32.AND P1, PT, R4, R67, PT ;  /* 0x000000430400720c */ /* 0x000fe20003f24070 */
[----:B------:R-:W-:Y:S01]  /*1cd0*/  IMAD.HI.U32 R8, R10, R71, RZ ;  /* 0x000000470a087227 */ /* 0x000fe200078e00ff */
[----:B------:R-:W-:-:S03]  /*1ce0*/  IABS R73, R22 ;  /* 0x0000001600497213 */ /* 0x000fc60000000000 */
[----:B------:R-:W-:Y:S01]  /*1cf0*/  @!P4 IMAD.IADD R65, R65, 0x1, -R4 ;  /* 0x000000014141c824 */ /* 0x000fe200078e0a04 */
[----:B------:R-:W-:Y:S01]  /*1d00*/  ISETP.GT.U32.AND P4, PT, R4, R69, PT ;  /* 0x000000450400720c */ /* 0x000fe20003f84070 */
[----:B------:R-:W-:Y:S02]  /*1d10*/  IMAD.MOV R14, RZ, RZ, -R8 ;  /* 0x000000ffff0e7224 */ /* 0x000fe400078e0a08 */
[----:B------:R-:W-:-:S04]  /*1d20*/  IMAD.HI.U32 R8, R10, R73, RZ ;  /* 0x000000490a087227 */ /* 0x000fc800078e00ff */
[----:B------:R-:W-:Y:S02]  /*1d30*/  IMAD.MOV R16, RZ, RZ, -R8 ;  /* 0x000000ffff107224 */ /* 0x000fe400078e0a08 */
[--C-:B------:R-:W-:Y:S02]  /*1d40*/  @!P1 IMAD.IADD R67, R67, 0x1, -R4.reuse ;  /* 0x0000000143439824 */ /* 0x100fe400078e0a04 */
[C---:B------:R-:W-:Y:S02]  /*1d50*/  IMAD R73, R4.reuse, R16, R73 ;  /* 0x0000001004497224 */ /* 0x040fe400078e0249 */
[----:B------:R-:W-:Y:S01]  /*1d60*/  @!P4 IMAD.IADD R69, R69, 0x1, -R4 ;  /* 0x000000014545c824 */ /* 0x000fe200078e0a04 */
[----:B------:R-:W-:Y:S01]  /*1d70*/  ISETP.GT.U32.AND P1, PT, R4, R67, PT ;  /* 0x000000430400720c */ /* 0x000fe20003f24070 */
[----:B------:R-:W-:Y:S01]  /*1d80*/  IMAD.HI.U32 R12, R10, R75, RZ ;  /* 0x0000004b0a0c7227 */ /* 0x000fe200078e00ff */
[----:B------:R-:W-:-:S03]  /*1d90*/  ISETP.GT.U32.AND P4, PT, R4, R73, PT ;  /* 0x000000490400720c */ /* 0x000fc60003f84070 */
[----:B------:R-:W-:Y:S02]  /*1da0*/  IMAD.MOV R12, RZ, RZ, -R12 ;  /* 0x000000ffff0c7224 */ /* 0x000fe400078e0a0c */
[----:B------:R-:W-:-:S04]  /*1db0*/  IMAD.HI.U32 R8, R10, R81, RZ ;  /* 0x000000510a087227 */ /* 0x000fc800078e00ff */
[----:B------:R-:W-:Y:S01]  /*1dc0*/  IMAD R75, R4, R12, R75 ;  /* 0x0000000c044b7224 */ /* 0x000fe200078e024b */
[----:B------:R-:W-:Y:S01]  /*1dd0*/  LOP3.LUT R12, R18, 0x2, RZ, 0xfc, !PT ;  /* 0x00000002120c7812 */ /* 0x000fe200078efcff */
[----:B------:R-:W-:Y:S02]  /*1de0*/  IMAD.MOV R8, RZ, RZ, -R8 ;  /* 0x000000ffff087224 */ /* 0x000fe400078e0a08 */
[C---:B------:R-:W-:Y:S01]  /*1df0*/  IMAD R71, R4.reuse, R14, R71 ;  /* 0x0000000e04477224 */ /* 0x040fe200078e0247 */
[----:B------:R-:W-:Y:S01]  /*1e00*/  IABS R79, R12 ;  /* 0x0000000c004f7213 */ /* 0x000fe20000000000 */
[----:B------:R-:W-:Y:S02]  /*1e10*/  IMAD.MOV.U32 R59, RZ, RZ, R9 ;  /* 0x000000ffff3b7224 */ /* 0x000fe400078e0009 */
[----:B------:R-:W-:Y:S02]  /*1e20*/  @!P4 IMAD.IADD R73, R73, 0x1, -R4 ;  /* 0x000000014949c824 */ /* 0x000fe400078e0a04 */
[----:B------:R-:W-:-:S02]  /*1e30*/  IMAD R81, R4, R8, R81 ;  /* 0x0000000804517224 */ /* 0x000fc400078e0251 */
[----:B------:R-:W-:Y:S02]  /*1e40*/  IMAD.MOV.U32 R61, RZ, RZ, R19 ;  /* 0x000000ffff3d7224 */ /* 0x000fe400078e0013 */
[----:B------:R-:W-:Y:S01]  /*1e50*/  @!P1 IMAD.IADD R67, R67, 0x1, -R4 ;  /* 0x0000000143439824 */ /* 0x000fe200078e0a04 */
[C---:B------:R-:W-:Y:S01]  /*1e60*/  ISETP.GT.U32.AND P1, PT, R4.reuse, R71, PT ;  /* 0x000000470400720c */ /* 0x040fe20003f24070 */
[----:B------:R-:W-:Y:S01]  /*1e70*/  @!P3 IMAD.MOV R59, RZ, RZ, -R59 ;  /* 0x000000ffff3bb224 */ /* 0x000fe200078e0a3b */
[C---:B------:R-:W-:Y:S01]  /*1e80*/  ISETP.GT.U32.AND P3, PT, R4.reuse, R69, PT ;  /* 0x000000450400720c */ /* 0x040fe20003f64070 */
[----:B------:R-:W-:Y:S01]  /*1e90*/  @!P2 IMAD.MOV R65, RZ, RZ, -R65 ;  /* 0x000000ffff41a224 */ /* 0x000fe200078e0a41 */
[----:B------:R-:W-:Y:S01]  /*1ea0*/  ISETP.GT.U32.AND P2, PT, R4, R73, PT ;  /* 0x000000490400720c */ /* 0x000fe20003f44070 */
[----:B------:R-:W-:-:S04]  /*1eb0*/  IMAD.HI.U32 R14, R10, R77, RZ ;  /* 0x0000004d0a0e7227 */ /* 0x000fc800078e00ff */
[----:B------:R-:W-:-:S04]  /*1ec0*/  IMAD.HI.U32 R10, R10, R79, RZ ;  /* 0x0000004f0a0a7227 */ /* 0x000fc800078e00ff */
[----:B------:R-:W-:Y:S01]  /*1ed0*/  @!P5 IMAD.MOV R61, RZ, RZ, -R61 ;  /* 0x000000ffff3dd224 */ /* 0x000fe200078e0a3d */
[C---:B------:R-:W-:Y:S01]  /*1ee0*/  ISETP.GT.U32.AND P5, PT, R4.reuse, R81, PT ;  /* 0x000000510400720c */ /* 0x040fe20003fa4070 */
[----:B------:R-:W-:Y:S02]  /*1ef0*/  IMAD.MOV R14, RZ, RZ, -R14 ;  /* 0x000000ffff0e7224 */ /* 0x000fe400078e0a0e */
[----:B------:R-:W-:Y:S02]  /*1f00*/  IMAD.MOV R10, RZ, RZ, -R10 ;  /* 0x000000ffff0a7224 */ /* 0x000fe400078e0a0a */
[C---:B------:R-:W-:Y:S02]  /*1f10*/  IMAD R77, R4.reuse, R14, R77 ;  /* 0x0000000e044d7224 */ /* 0x040fe400078e024d */
[C---:B------:R-:W-:Y:S02]  /*1f20*/  IMAD R79, R4.reuse, R10, R79 ;  /* 0x0000000a044f7224 */ /* 0x040fe400078e024f */
[--C-:B------:R-:W-:Y:S01]  /*1f30*/  @!P1 IMAD.IADD R71, R71, 0x1, -R4.reuse ;  /* 0x0000000147479824 */ /* 0x100fe200078e0a04 */
[C---:B------:R-:W-:Y:S01]  /*1f40*/  ISETP.GT.U32.AND P1, PT, R4.reuse, R75, PT ;  /* 0x0000004b0400720c */ /* 0x040fe20003f24070 */
[--C-:B------:R-:W-:Y:S01]  /*1f50*/  @!P3 IMAD.IADD R69, R69, 0x1, -R4.reuse ;  /* 0x000000014545b824 */ /* 0x100fe200078e0a04 */
[C---:B------:R-:W-:Y:S01]  /*1f60*/  ISETP.GT.U32.AND P3, PT, R4.reuse, R77, PT ;  /* 0x0000004d0400720c */ /* 0x040fe20003f64070 */
[--C-:B------:R-:W-:Y:S01]  /*1f70*/  @!P2 IMAD.IADD R73, R73, 0x1, -R4.reuse ;  /* 0x000000014949a824 */ /* 0x100fe200078e0a04 */
[C---:B------:R-:W-:Y:S01]  /*1f80*/  ISETP.GT.U32.AND P2, PT, R4.reuse, R79, PT ;  /* 0x0000004f0400720c */ /* 0x040fe20003f44070 */
[----:B------:R-:W-:Y:S01]  /*1f90*/  @!P5 IMAD.IADD R81, R81, 0x1, -R4 ;  /* 0x000000015151d824 */ /* 0x000fe200078e0a04 */
[----:B------:R-:W-:Y:S01]  /*1fa0*/  ISETP.GT.U32.AND P4, PT, R4, R71, PT ;  /* 0x000000470400720c */ /* 0x000fe20003f84070 */
[----:B------:R-:W-:Y:S01]  /*1fb0*/  @!P0 IMAD.MOV R69, RZ, RZ, -R69 ;  /* 0x000000ffff458224 */ /* 0x000fe200078e0a45 */
[----:B------:R-:W-:Y:S01]  /*1fc0*/  ISETP.GE.AND P5, PT, R22, RZ, PT ;  /* 0x000000ff1600720c */ /* 0x000fe20003fa6270 */
[----:B------:R-:W-:Y:S01]  /*1fd0*/  IMAD.U32 R8, RZ, RZ, UR12 ;  /* 0x0000000cff087e24 */ /* 0x000fe2000f8e00ff */
[----:B------:R-:W-:Y:S01]  /*1fe0*/  ISETP.GT.U32.AND P0, PT, R4, R81, PT ;  /* 0x000000510400720c */ /* 0x000fe20003f04070 */
[----:B------:R-:W-:-:S02]  /*1ff0*/  IMAD.U32 R9, RZ, RZ, UR12 ;  /* 0x0000000cff097e24 */ /* 0x000fc4000f8e00ff */
[----:B------:R-:W-:Y:S01]  /*2000*/  @!P1 IMAD.IADD R75, R75, 0x1, -R4 ;  /* 0x000000014b4b9824 */ /* 0x000fe200078e0a04 */
[----:B------:R-:W-:Y:S01]  /*2010*/  SHF.R.U32.HI R19, RZ, 0x4, R8 ;  /* 0x00000004ff137819 */ /* 0x000fe20000011608 */
[--C-:B------:R-:W-:Y:S02]  /*2020*/  @!P3 IMAD.IADD R77, R77, 0x1, -R4.reuse ;  /* 0x000000014d4db824 */ /* 0x100fe400078e0a04 */
[--C-:B------:R-:W-:Y:S01]  /*2030*/  @!P2 IMAD.IADD R79, R79, 0x1, -R4.reuse ;  /* 0x000000014f4fa824 */ /* 0x100fe200078e0a04 */
[----:B------:R-:W-:Y:S01]  /*2040*/  SGXT.U32 R19, R19, 0xe ;  /* 0x0000000e1313781a */ /* 0x000fe20000000000 */
[----:B------:R-:W-:Y:S01]  /*2050*/  VIADD R8, R9, 0x2000 ;  /* 0x0000200009087836 */ /* 0x000fe20000000000 */
[C---:B------:R-:W-:Y:S01]  /*2060*/  ISETP.GT.U32.AND P1, PT, R4.reuse, R75, PT ;  /* 0x0000004b0400720c */ /* 0x040fe20003f24070 */
[----:B------:R-:W-:Y:S01]  /*2070*/  IMAD.MOV.U32 R9, RZ, RZ, RZ ;  /* 0x000000ffff097224 */ /* 0x000fe200078e00ff */
[C---:B------:R-:W-:Y:S01]  /*2080*/  ISETP.GT.U32.AND P3, PT, R4.reuse, R77, PT ;  /* 0x0000004d0400720c */ /* 0x040fe20003f64070 */
[--C-:B------:R-:W-:Y:S01]  /*2090*/  @!P0 IMAD.IADD R81, R81, 0x1, -R4.reuse ;  /* 0x0000000151518824 */ /* 0x100fe200078e0a04 */
[----:B------:R-:W-:Y:S01]  /*20a0*/  ISETP.GT.U32.AND P2, PT, R4, R79, PT ;  /* 0x0000004f0400720c */ /* 0x000fe20003f44070 */
[----:B------:R-:W-:Y:S01]  /*20b0*/  @!P4 IMAD.IADD R71, R71, 0x1, -R4 ;  /* 0x000000014747c824 */ /* 0x000fe200078e0a04 */
[----:B------:R-:W-:Y:S01]  /*20c0*/  IADD3 R14, P0, R19, 0x2, RZ ;  /* 0x00000002130e7810 */ /* 0x000fe20007f1e0ff */
[----:B------:R-:W-:Y:S01]  /*20d0*/  @!P6 IMAD.MOV R67, RZ, RZ, -R67 ;  /* 0x000000ffff43e224 */ /* 0x000fe200078e0a43 */
[----:B------:R-:W-:Y:S01]  /*20e0*/  ISETP.GE.AND P4, PT, R20, RZ, PT ;  /* 0x000000ff1400720c */ /* 0x000fe20003f86270 */
[----:B------:R-:W-:Y:S01]  /*20f0*/  @!P5 IMAD.MOV R73, RZ, RZ, -R73 ;  /* 0x000000ffff49d224 */ /* 0x000fe200078e0a49 */
[----:B------:R-:W-:-:S02]  /*2100*/  IADD3.X R10, R9, -0x7fffffe0, RZ, P0, !PT ;  /* 0x80000020090a7810 */ /* 0x000fc400007fe4ff */
[----:B------:R-:W-:Y:S01]  /*2110*/  ISETP.GE.AND P0, PT, R12, RZ, PT ;  /* 0x000000ff0c00720c */ /* 0x000fe20003f06270 */
[--C-:B------:R-:W-:Y:S01]  /*2120*/  @!P1 IMAD.IADD R75, R75, 0x1, -R4.reuse ;  /* 0x000000014b4b9824 */ /* 0x100fe200078e0a04 */
[----:B------:R-:W-:Y:S01]  /*2130*/  ISETP.GE.AND P1, PT, R24, RZ, PT ;  /* 0x000000ff1800720c */ /* 0x000fe20003f26270 */
[--C-:B------:R-:W-:Y:S01]  /*2140*/  @!P3 IMAD.IADD R77, R77, 0x1, -R4.reuse ;  /* 0x000000014d4db824 */ /* 0x100fe200078e0a04 */
[----:B------:R-:W-:Y:S01]  /*2150*/  ISETP.GE.AND P3, PT, R26, RZ, PT ;  /* 0x000000ff1a00720c */ /* 0x000fe20003f66270 */
[----:B------:R-:W-:Y:S01]  /*2160*/  @!P2 IMAD.IADD R79, R79, 0x1, -R4 ;  /* 0x000000014f4fa824 */ /* 0x000fe200078e0a04 */
[----:B------:R-:W-:Y:S02]  /*2170*/  ISETP.GE.AND P6, PT, R18, RZ, PT ;  /* 0x000000ff1200720c */ /* 0x000fe40003fc6270 */
[----:B------:R-:W-:Y:S01]  /*2180*/  SHF.R.U32.HI R8, RZ, 0x4, R8 ;  /* 0x00000004ff087819 */ /* 0x000fe20000011608 */
[----:B------:R-:W-:Y:S01]  /*2190*/  @!P4 IMAD.MOV R71, RZ, RZ, -R71 ;  /* 0x000000ffff47c224 */ /* 0x000fe200078e0a47 */
[----:B------:R-:W-:-:S02]  /*21a0*/  ISETP.NE.AND P2, PT, R63, RZ, PT ;  /* 0x000000ff3f00720c */ /* 0x000fc40003f45270 */
[----:B------:R-:W-:Y:S01]  /*21b0*/  LOP3.LUT R4, RZ, R63, RZ, 0x33, !PT ;  /* 0x0000003fff047212 */ /* 0x000fe200078e33ff */
[----:B------:R-:W-:Y:S01]  /*21c0*/  @!P0 IMAD.MOV R79, RZ, RZ, -R79 ;  /* 0x000000ffff4f8224 */ /* 0x000fe200078e0a4f */
[----:B------:R-:W-:Y:S01]  /*21d0*/  SGXT.U32 R8, R8, 0xe ;  /* 0x0000000e0808781a */ /* 0x000fe20000000000 */
[----:B------:R-:W-:Y:S01]  /*21e0*/  @!P1 IMAD.MOV R75, RZ, RZ, -R75 ;  /* 0x000000ffff4b9224 */ /* 0x000fe200078e0a4b */
[----:B------:R-:W-:Y:S01]  /*21f0*/  SEL R11, R4, R11, !P2 ;  /* 0x0000000b040b7207 */ /* 0x000fe20005000000 */
[----:B------:R-:W-:Y:S01]  /*2200*/  @!P3 IMAD.MOV R77, RZ, RZ, -R77 ;  /* 0x000000ffff4db224 */ /* 0x000fe200078e0a4d */
[----:B------:R-:W-:Y:S01]  /*2210*/  IADD3 R16, P0, R7, UR16, RZ ;  /* 0x0000001007107c10 */ /* 0x000fe2000ff1e0ff */
[----:B------:R-:W-:Y:S01]  /*2220*/  @!P6 IMAD.MOV R81, RZ, RZ, -R81 ;  /* 0x000000ffff51e224 */ /* 0x000fe200078e0a51 */
[C---:B------:R-:W-:Y:S01]  /*2230*/  R2UR UR6, R8.reuse ;  /* 0x00000000080672ca */ /* 0x040fe200000e0000 */
[----:B------:R-:W-:Y:S01]  /*2240*/  IMAD R11, R11, UR4, RZ ;  /* 0x000000040b0b7c24 */ /* 0x000fe2000f8e02ff */
[----:B------:R-:W-:-:S02]  /*2250*/  R2UR UR10, R8 ;  /* 0x00000000080a72ca */ /* 0x000fc400000e0000 */
[----:B------:R-:W-:Y:S02]  /*2260*/  CS2R R62, SRZ ;  /* 0x00000000003e7805 */ /* 0x000fe4000001ff00 */
[C---:B------:R-:W-:Y:S02]  /*2270*/  SEL R15, R4.reuse, R15, !P2 ;  /* 0x0000000f040f7207 */ /* 0x040fe40005000000 */
[C---:B------:R-:W-:Y:S02]  /*2280*/  SEL R8, R4.reuse, R21, !P2 ;  /* 0x0000001504087207 */ /* 0x040fe40005000000 */
[C---:B------:R-:W-:Y:S01]  /*2290*/  SEL R25, R4.reuse, R25, !P2 ;  /* 0x0000001904197207 */ /* 0x040fe20005000000 */
[----:B------:R-:W-:Y:S01]  /*22a0*/  IMAD R15, R15, UR4, RZ ;  /* 0x000000040f0f7c24 */ /* 0x000fe2000f8e02ff */
[----:B------:R-:W-:Y:S01]  /*22b0*/  SEL R27, R4, R27, !P2 ;  /* 0x0000001b041b7207 */ /* 0x000fe20005000000 */
[----:B------:R-:W-:Y:S01]  /*22c0*/  IMAD R8, R8, UR4, RZ ;  /* 0x0000000408087c24 */ /* 0x000fe2000f8e02ff */
[C---:B------:R-:W-:Y:S01]  /*22d0*/  SEL R29, R4.reuse, R29, !P2 ;  /* 0x0000001d041d7207 */ /* 0x040fe20005000000 */
[----:B------:R-:W-:Y:S01]  /*22e0*/  IMAD R25, R25, UR4, RZ ;  /* 0x0000000419197c24 */ /* 0x000fe2000f8e02ff */
[C---:B------:R-:W-:Y:S01]  /*22f0*/  SEL R31, R4.reuse, R31, !P2 ;  /* 0x0000001f041f7207 */ /* 0x040fe20005000000 */
[----:B------:R-:W-:Y:S01]  /*2300*/  IMAD R27, R27, UR4, RZ ;  /* 0x000000041b1b7c24 */ /* 0x000fe2000f8e02ff */
[----:B------:R-:W-:Y:S01]  /*2310*/  LEA.HI.X.SX32 R21, R7, UR17, 0x1, P0 ;  /* 0x0000001107157c11 */ /* 0x000fe200080f0eff */
[----:B------:R-:W-:Y:S01]  /*2320*/  ULDC.64 UR16, c[0x0][0x218] ;  /* 0x0000860000107ab9 */ /* 0x000fe20000000a00 */
[C---:B------:R-:W-:Y:S01]  /*2330*/  SEL R33, R4.reuse, R33, !P2 ;  /* 0x0000002104217207 */ /* 0x040fe20005000000 */
[----:B------:R-:W-:Y:S01]  /*2340*/  IMAD R29, R29, UR4, RZ ;  /* 0x000000041d1d7c24 */ /* 0x000fe2000f8e02ff */
        /* <DEDUP_REMOVED lines=10> */
[----:B------:R-:W-:Y:S01]  /*23f0*/  SHF.R.S32.HI R220, RZ, 0x1f, R11 ;  /* 0x0000001fffdc7819 */ /* 0x000fe2000001140b */
[----:B------:R-:W-:Y:S01]  /*2400*/  IMAD R41, R41, UR4, RZ ;  /* 0x0000000429297c24 */ /* 0x000fe2000f8e02ff */
[----:B------:R-:W-:Y:S01]  /*2410*/  IADD3 R12, P4, R11, UR16, RZ ;  /* 0x000000100b0c7c10 */ /* 0x000fe2000ff9e0ff */
[----:B------:R-:W-:Y:S01]  /*2420*/  IMAD R43, R43, UR4, RZ ;  /* 0x000000042b2b7c24 */ /* 0x000fe2000f8e02ff */
[----:B------:R-:W-:Y:S01]  /*2430*/  SEL R13, R4, R13, !P2 ;  /* 0x0000000d040d7207 */ /* 0x000fe20005000000 */
[----:B------:R-:W-:Y:S01]  /*2440*/  IMAD.SHL.U32 R7, R2, 0x8, RZ ;  /* 0x0000000802077824 */ /* 0x000fe200078e00ff */
[----:B------:R-:W-:-:S02]  /*2450*/  SEL R45, R4, R45, !P2 ;  /* 0x0000002d042d7207 */ /* 0x000fc40005000000 */
        /* <DEDUP_REMOVED lines=32> */
[----:B------:R-:W-:Y:S01]  /*2660*/  SEL R4, R4, R81, !P2 ;  /* 0x0000005104047207 */ /* 0x000fe20005000000 */
[----:B------:R-:W-:Y:S01]  /*2670*/  IMAD R77, R77, UR4, RZ ;  /* 0x000000044d4d7c24 */ /* 0x000fe2000f8e02ff */
[----:B------:R-:W-:Y:S01]  /*2680*/  IADD3.X R220, R220, UR17, RZ, P4, !PT ;  /* 0x00000011dcdc7c10 */ /* 0x000fe2000a7fe4ff */
[----:B------:R-:W-:Y:S01]  /*2690*/  IMAD R79, R79, UR4, RZ ;  /* 0x000000044f4f7c24 */ /* 0x000fe2000f8e02ff */
[----:B------:R-:W-:Y:S01]  /*26a0*/  SHF.R.S32.HI R198, RZ, 0x1f, R15 ;  /* 0x0000001fffc67819 */ /* 0x000fe2000001140f */
[----:B------:R-:W-:Y:S01]  /*26b0*/  IMAD R18, R4, UR4, RZ ;  /* 0x0000000404127c24 */ /* 0x000fe2000f8e02ff */
[----:B------:R-:W-:-:S02]  /*26c0*/  IADD3 R208, P3, R15, UR16, RZ ;  /* 0x000000100fd07c10 */ /* 0x000fc4000ff7e0ff */
[----:B------:R-:W-:Y:S02]  /*26d0*/  CS2R R80, SRZ ;  /* 0x0000000000507805 */ /* 0x000fe4000001ff00 */
[----:B------:R-:W-:Y:S01]  /*26e0*/  SHF.R.S32.HI R194, RZ, 0x1f, R8 ;  /* 0x0000001fffc27819 */ /* 0x000fe20000011408 */
[----:B------:R-:W-:Y:S01]  /*26f0*/  UMOV UR4, 0xfffffffe ;  /* 0xfffffffe00047882 */ /* 0x000fe20000000000 */
[----:B------:R-:W-:Y:S02]  /*2700*/  IADD3 R210, P1, R8, UR16, RZ ;  /* 0x0000001008d27c10 */ /* 0x000fe4000ff3e0ff */
[----:B------:R-:W-:Y:S02]  /*2710*/  SHF.R.S32.HI R190, RZ, 0x1f, R25 ;  /* 0x0000001fffbe7819 */ /* 0x000fe40000011419 */
[----:B------:R-:W-:Y:S02]  /*2720*/  IADD3 R212, P0, R25, UR16, RZ ;  /* 0x0000001019d47c10 */ /* 0x000fe4000ff1e0ff */
[----:B------:R-:W-:-:S02]  /*2730*/  CS2R R24, SRZ ;  /* 0x0000000000187805 */ /* 0x000fc4000001ff00 */
[----:B------:R-:W-:Y:S02]  /*2740*/  SHF.R.S32.HI R186, RZ, 0x1f, R27 ;  /* 0x0000001fffba7819 */ /* 0x000fe4000001141b */
[----:B------:R-:W-:Y:S02]  /*2750*/  IADD3 R214, P2, R27, UR16, RZ ;  /* 0x000000101bd67c10 */ /* 0x000fe4000ff5e0ff */
[----:B------:R-:W-:Y:S02]  /*2760*/  CS2R R26, SRZ ;  /* 0x00000000001a7805 */ /* 0x000fe4000001ff00 */
[----:B------:R-:W-:Y:S02]  /*2770*/  SHF.R.S32.HI R182, RZ, 0x1f, R29 ;  /* 0x0000001fffb67819 */ /* 0x000fe4000001141d */
[----:B------:R-:W-:Y:S02]  /*2780*/  IADD3 R216, P5, R29, UR16, RZ ;  /* 0x000000101dd87c10 */ /* 0x000fe4000ffbe0ff */
[----:B------:R-:W-:-:S02]  /*2790*/  CS2R R28, SRZ ;  /* 0x00000000001c7805 */ /* 0x000fc4000001ff00 */
[----:B------:R-:W-:Y:S02]  /*27a0*/  SHF.R.S32.HI R178, RZ, 0x1f, R31 ;  /* 0x0000001fffb27819 */ /* 0x000fe4000001141f */
[----:B------:R-:W-:Y:S02]  /*27b0*/  IADD3 R218, P4, R31, UR16, RZ ;  /* 0x000000101fda7c10 */ /* 0x000fe4000ff9e0ff */
[----:B------:R-:W-:Y:S02]  /*27c0*/  CS2R R30, SRZ ;  /* 0x00000000001e7805 */ /* 0x000fe4000001ff00 */
[----:B------:R-:W-:Y:S02]  /*27d0*/  R2UR UR8, R14 ;  /* 0x000000000e0872ca */ /* 0x000fe400000e0000 */
[----:B------:R-:W0:Y:S01]  /*27e0*/  LDC R14, c[0x0][0x238] ;  /* 0x00008e00ff0e7b82 */ /* 0x000e220000000800 */
[----:B------:R-:W-:Y:S02]  /*27f0*/  IADD3.X R198, R198, UR17, RZ, P3, !PT ;  /* 0x00000011c6c67c10 */ /* 0x000fe40009ffe4ff */
[----:B------:R-:W-:-:S02]  /*2800*/  IADD3.X R194, R194, UR17, RZ, P1, !PT ;  /* 0x00000011c2c27c10 */ /* 0x000fc40008ffe4ff */
[----:B------:R-:W-:Y:S02]  /*2810*/  IADD3.X R190, R190, UR17, RZ, P0, !PT ;  /* 0x00000011bebe7c10 */ /* 0x000fe400087fe4ff */
[----:B------:R-:W-:Y:S02]  /*2820*/  IADD3.X R186, R186, UR17, RZ, P2, !PT ;  /* 0x00000011baba7c10 */ /* 0x000fe400097fe4ff */
[----:B------:R-:W-:Y:S02]  /*2830*/  IADD3.X R182, R182, UR17, RZ, P5, !PT ;  /* 0x00000011b6b67c10 */ /* 0x000fe4000affe4ff */
[----:B------:R-:W-:Y:S02]  /*2840*/  IADD3.X R178, R178, UR17, RZ, P4, !PT ;  /* 0x00000011b2b27c10 */ /* 0x000fe4000a7fe4ff */
[----:B------:R-:W-:Y:S02]  /*2850*/  SHF.R.S32.HI R174, RZ, 0x1f, R33 ;  /* 0x0000001fffae7819 */ /* 0x000fe40000011421 */
[----:B------:R-:W-:-:S02]  /*2860*/  IADD3 R204, P3, R33, UR16, RZ ;  /* 0x0000001021cc7c10 */ /* 0x000fc4000ff7e0ff */
[----:B------:R-:W-:Y:S02]  /*2870*/  CS2R R32, SRZ ;  /* 0x0000000000207805 */ /* 0x000fe4000001ff00 */
[----:B------:R-:W-:Y:S02]  /*2880*/  SHF.R.S32.HI R170, RZ, 0x1f, R35 ;  /* 0x0000001fffaa7819 */ /* 0x000fe40000011423 */
[----:B------:R-:W-:Y:S02]  /*2890*/  IADD3 R200, P1, R35, UR16, RZ ;  /* 0x0000001023c87c10 */ /* 0x000fe4000ff3e0ff */
[----:B------:R-:W-:Y:S02]  /*28a0*/  CS2R R34, SRZ ;  /* 0x0000000000227805 */ /* 0x000fe4000001ff00 */
        /* <DEDUP_REMOVED lines=36> */
[----:B------:R-:W-:Y:S02]  /*2af0*/  R2UR UR11, R9 ;  /* 0x00000000090b72ca */ /* 0x000fe400000e0000 */
[----:B------:R-:W-:-:S02]  /*2b00*/  R2UR UR9, R10 ;  /* 0x000000000a0972ca */ /* 0x000fc400000e0000 */
[----:B------:R-:W-:Y:S02]  /*2b10*/  LOP3.LUT R15, R2, 0x3f, RZ, 0xc0, !PT ;  /* 0x0000003f020f7812 */ /* 0x000fe400078ec0ff */
[----:B------:R-:W-:Y:S02]  /*2b20*/  LOP3.LUT R8, R7, 0x30, RZ, 0xc0, !PT ;  /* 0x0000003007087812 */ /* 0x000fe400078ec0ff */
[----:B------:R-:W-:Y:S01]  /*2b30*/  IADD3.X R150, R150, UR17, RZ, P3, !PT ;  /* 0x0000001196967c10 */ /* 0x000fe20009ffe4ff */
[----:B------:R-:W-:Y:S01]  /*2b40*/  IMAD R15, R15, UR7, RZ ;  /* 0x000000070f0f7c24 */ /* 0x000fe2000f8e02ff */
[----:B------:R-:W-:Y:S01]  /*2b50*/  IADD3.X R130, R130, UR17, RZ, P1, !PT ;  /* 0x0000001182827c10 */ /* 0x000fe20008ffe4ff */
[----:B------:R-:W-:Y:S01]  /*2b60*/  UMOV UR7, 0x80000020 ;  /* 0x8000002000077882 */ /* 0x000fe20000000000 */
[----:B------:R-:W-:Y:S01]  /*2b70*/  IADD3.X R126, R126, UR17, RZ, P0, !PT ;  /* 0x000000117e7e7c10 */ /* 0x000fe200087fe4ff */
[----:B------:R-:W-:Y:S01]  /*2b80*/  UIADD3.64 UR10, UR10, -UR4, URZ ;  /* 0x800000040a0a7297 */ /* 0x000fe2000fffe03f */
[----:B------:R-:W-:Y:S01]  /*2b90*/  IADD3.X R122, R122, UR17, RZ, P2, !PT ;  /* 0x000000117a7a7c10 */ /* 0x000fe200097fe4ff */
[----:B------:R-:W-:Y:S01]  /*2ba0*/  UIADD3.64 UR20, UR8, 0x100, URZ ;  /* 0x0000010008147897 */ /* 0x000fe2000fffe03f */
[----:B------:R-:W-:-:S02]  /*2bb0*/  IADD3.X R118, R118, UR17, RZ, P5, !PT ;  /* 0x0000001176767c10 */ /* 0x000fc4000affe4ff */
[----:B------:R-:W-:Y:S02]  /*2bc0*/  IADD3.X R114, R114, UR17, RZ, P4, !PT ;  /* 0x0000001172727c10 */ /* 0x000fe4000a7fe4ff */
        /* <DEDUP_REMOVED lines=19> */
[----:B------:R-:W-:Y:S01]  /*2d00*/  IADD3 R206, P6, R13, UR16, RZ ;  /* 0x000000100dce7c10 */ /* 0x000fe2000ffde0ff */
[----:B------:R-:W-:Y:S01]  /*2d10*/  IMAD R13, R3, 0x40, R8 ;  /* 0x00000040030d7824 */ /* 0x000fe200078e0208 */
[----:B------:R-:W-:Y:S02]  /*2d20*/  IADD3.X R110, R110, UR17, RZ, P3, !PT ;  /* 0x000000116e6e7c10 */ /* 0x000fe40009ffe4ff */
[----:B------:R-:W-:Y:S02]  /*2d30*/  IADD3.X R106, R106, UR17, RZ, P1, !PT ;  /* 0x000000116a6a7c10 */ /* 0x000fe40008ffe4ff */
[----:B------:R-:W-:-:S02]  /*2d40*/  IADD3.X R102, R102, UR17, RZ, P0, !PT ;  /* 0x0000001166667c10 */ /* 0x000fc400087fe4ff */
[----:B------:R-:W-:Y:S02]  /*2d50*/  IADD3.X R98, R98, UR17, RZ, P2, !PT ;  /* 0x0000001162627c10 */ /* 0x000fe400097fe4ff */
[----:B------:R-:W-:Y:S02]  /*2d60*/  IADD3.X R94, R94, UR17, RZ, P5, !PT ;  /* 0x000000115e5e7c10 */ /* 0x000fe4000affe4ff */
[----:B------:R-:W-:Y:S02]  /*2d70*/  IADD3.X R92, R92, UR17, RZ, P4, !PT ;  /* 0x000000115c5c7c10 */ /* 0x000fe4000a7fe4ff */
        /* <DEDUP_REMOVED lines=15> */
[----:B------:R-:W-:Y:S02]  /*2e70*/  IADD3 R96, P4, R18, UR16, RZ ;  /* 0x0000001012607c10 */ /* 0x000fe4000ff9e0ff */
[----:B------:R-:W-:Y:S02]  /*2e80*/  SHF.R.S32.HI R11, RZ, 0x1f, R15 ;  /* 0x0000001fff0b7819 */ /* 0x000fe4000001140f */
[C---:B------:R-:W-:Y:S02]  /*2e90*/  LOP3.LUT R10, R13.reuse, 0x10, RZ, 0x3c, !PT ;  /* 0x000000100d0a7812 */ /* 0x040fe400078e3cff */
[C---:B------:R-:W-:Y:S02]  /*2ea0*/  LOP3.LUT R9, R13.reuse, 0x20, RZ, 0x3c, !PT ;  /* 0x000000200d097812 */ /* 0x040fe400078e3cff */
[----:B------:R-:W-:Y:S02]  /*2eb0*/  LOP3.LUT R8, R13, 0x30, RZ, 0x3c, !PT ;  /* 0x000000300d087812 */ /* 0x000fe400078e3cff */
[----:B------:R-:W-:-:S02]  /*2ec0*/  IADD3.X R202, R202, UR17, RZ, P6, !PT ;  /* 0x00000011caca7c10 */ /* 0x000fc4000b7fe4ff */
[----:B------:R-:W-:Y:S02]  /*2ed0*/  IADD3.X R4, R4, UR17, RZ, P3, !PT ;  /* 0x0000001104047c10 */ /* 0x000fe40009ffe4ff */
[----:B------:R-:W-:Y:S02]  /*2ee0*/  IADD3.X R90, R90, UR17, RZ, P1, !PT ;  /* 0x000000115a5a7c10 */ /* 0x000fe40008ffe4ff */
[----:B------:R-:W-:Y:S02]  /*2ef0*/  IADD3.X R88, R88, UR17, RZ, P0, !PT ;  /* 0x0000001158587c10 */ /* 0x000fe400087fe4ff */
[----:B------:R-:W-:Y:S02]  /*2f00*/  IADD3.X R22, R22, UR17, RZ, P2, !PT ;  /* 0x0000001116167c10 */ /* 0x000fe400097fe4ff */
[----:B------:R-:W-:Y:S02]  /*2f10*/  IADD3.X R20, R20, UR17, RZ, P5, !PT ;  /* 0x0000001114147c10 */ /* 0x000fe4000affe4ff */
[----:B------:R-:W-:Y:S01]  /*2f20*/  LEA.HI.X.SX32 R18, R18, UR17, 0x1, P4 ;  /* 0x0000001112127c11 */ /* 0x000fe2000a0f0eff */
[----:B0-----:R-:W-:-:S12]  /*2f30*/  UIADD3.64 UR16, UR8, 0xfe, URZ ;  /* 0x000000fe08107897 */ /* 0x001fd8000fffe03f */
.L_x_2:
[C---:B------:R-:W-:Y:S02]  /*2f40*/  ISETP.GT.AND P1, PT, R17.reuse, RZ, PT ;  /* 0x000000ff1100720c */ /* 0x040fe40003f24270 */
[C---:B------:R-:W-:Y:S01]  /*2f50*/  ISETP.GT.AND P4, PT, R17.reuse, 0x1, PT ;  /* 0x000000011100780c */ /* 0x040fe20003f84270 */
[----:B------:R-:W-:Y:S01]  /*2f60*/  IMAD.SHL.U32 R89, R14, 0x2, RZ ;  /* 0x000000020e597824 */ /* 0x000fe200078e00ff */
[----:B------:R-:W-:Y:S02]  /*2f70*/  IADD3 R134, P3, R16, UR24, RZ ;  /* 0x0000001810867c10 */ /* 0x000fe4000ff7e0ff */
[----:B------:R-:W-:Y:S02]  /*2f80*/  ISETP.GT.AND P2, PT, R17, 0x2, PT ;  /* 0x000000021100780c */ /* 0x000fe40003f44270 */
[----:B------:R-:W-:Y:S01]  /*2f90*/  PRMT R141, RZ, 0x7610, R141 ;  /* 0x00007610ff8d7816 */ /* 0x000fe2000000008d */
[----:B------:R-:W-:Y:S01]  /*2fa0*/  IMAD R91, R14, 0x3, RZ ;  /* 0x000000030e5b7824 */ /* 0x000fe200078e02ff */
[----:B------:R-:W-:-:S02]  /*2fb0*/  LOP3.LUT R132, R2, 0x3f, RZ, 0xc0, !PT ;  /* 0x0000003f02847812 */ /* 0x000fc400078ec0ff */
[----:B------:R-:W-:Y:S01]  /*2fc0*/  LEA.HI.X.SX32 R135, R14, R21, 0x1, P3 ;  /* 0x000000150e877211 */ /* 0x000fe200018f0eff */
[----:B------:R-:W-:Y:S01]  /*2fd0*/  @P1 IMAD.MOV.U32 R133, RZ, RZ, R21 ;  /* 0x000000ffff851224 */ /* 0x000fe200078e0015 */
[CC--:B------:R-:W-:Y:S02]  /*2fe0*/  IADD3 R136, P5, R89.reuse, R16.reuse, RZ ;  /* 0x0000001059887210 */ /* 0x0c0fe40007fbe0ff */
[----:B------:R-:W-:Y:S01]  /*2ff0*/  PRMT R142, RZ, 0x7610, R142 ;  /* 0x00007610ff8e7816 */ /* 0x000fe2000000008e */
[----:B------:R-:W2:Y:S01]  /*3000*/  @P4 LDG.E.U8 R141, desc[UR14][R134.64] ;  /* 0x0000000e868d4981 */ /* 0x000ea2000c1e1100 */
[----:B------:R-:W-:Y:S01]  /*3010*/  ISETP.GE.AND P0, PT, R132, R17, PT ;  /* 0x000000118400720c */ /* 0x000fe20003f06270 */
[----:B------:R-:W-:Y:S01]  /*3020*/  @P1 IMAD.MOV.U32 R132, RZ, RZ, R16 ;  /* 0x000000ffff841224 */ /* 0x000fe200078e0010 */
[----:B------:R-:W-:Y:S02]  /*3030*/  PRMT R140, RZ, 0x7610, R140 ;  /* 0x00007610ff8c7816 */ /* 0x000fe4000000008c */
[----:B------:R-:W-:Y:S01]  /*3040*/  LEA.HI.X.SX32 R137, R89, R21, 0x1, P5 ;  /* 0x0000001559897211 */ /* 0x000fe200028f0eff */
[----:B------:R-:W-:Y:S01]  /*3050*/  IMAD.SHL.U32 R89, R14, 0x4, RZ ;  /* 0x000000040e597824 */ /* 0x000fe200078e00ff */
[----:B------:R-:W-:Y:S01]  /*3060*/  ISETP.GT.AND P3, PT, R17, 0x3, PT ;  /* 0x000000031100780c */ /* 0x000fe20003f64270 */
[----:B------:R0:W3:Y:S01]  /*3070*/  @P1 LDG.E.U8 R142, desc[UR14][R132.64] ;  /* 0x0000000e848e1981 */ /* 0x0000e2000c1e1100 */
[----:B------:R-:W-:-:S03]  /*3080*/  IADD3 R144, P4, R91, R16, RZ ;  /* 0x000000105b907210 */ /* 0x000fc60007f9e0ff */
[----:B------:R1:W4:Y:S01]  /*3090*/  @P2 LDG.E.U8 R140, desc[UR14][R136.64] ;  /* 0x0000000e888c2981 */ /* 0x000322000c1e1100 */
[-C--:B------:R-:W-:Y:S01]  /*30a0*/  LEA.HI.X.SX32 R145, R91, R21.reuse, 0x1, P4 ;  /* 0x000000155b917211 */ /* 0x080fe200020f0eff */
[C---:B------:R-:W-:Y:S01]  /*30b0*/  IMAD R91, R14.reuse, 0x5, RZ ;  /* 0x000000050e5b7824 */ /* 0x040fe200078e02ff */
[----:B------:R-:W-:Y:S02]  /*30c0*/  PRMT R250, RZ, 0x7610, R250 ;  /* 0x00007610fffa7816 */ /* 0x000fe400000000fa */
[-C--:B0-----:R-:W-:Y:S02]  /*30d0*/  IADD3 R132, P2, R89, R16.reuse, RZ ;  /* 0x0000001059847210 */ /* 0x081fe40007f5e0ff */
[----:B------:R-:W-:Y:S02]  /*30e0*/  ISETP.GT.AND P1, PT, R17, 0x4, PT ;  /* 0x000000041100780c */ /* 0x000fe40003f24270 */
[----:B------:R0:W5:Y:S01]  /*30f0*/  @P3 LDG.E.U8 R250, desc[UR14][R144.64] ;  /* 0x0000000e90fa3981 */ /* 0x000162000c1e1100 */
[----:B------:R-:W-:Y:S01]  /*3100*/  LEA.HI.X.SX32 R133, R89, R21, 0x1, P2 ;  /* 0x0000001559857211 */ /* 0x000fe200010f0eff */
[----:B------:R-:W-:Y:S01]  /*3110*/  IMAD R89, R14, 0x6, RZ ;  /* 0x000000060e597824 */ /* 0x000fe200078e02ff */
[----:B------:R-:W-:-:S02]  /*3120*/  IADD3 R138, P5, R91, R16, RZ ;  /* 0x000000105b8a7210 */ /* 0x000fc40007fbe0ff */
[----:B------:R-:W-:Y:S02]  /*3130*/  ISETP.GT.AND P3, PT, R17, 0x5, PT ;  /* 0x000000051100780c */ /* 0x000fe40003f64270 */
[-C--:B------:R-:W-:Y:S01]  /*3140*/  LEA.HI.X.SX32 R139, R91, R21.reuse, 0x1, P5 ;  /* 0x000000155b8b7211 */ /* 0x080fe200028f0eff */
[C---:B------:R-:W-:Y:S01]  /*3150*/  IMAD R91, R14.reuse, 0x7, RZ ;  /* 0x000000070e5b7824 */ /* 0x040fe200078e02ff */
[-C--:B-1----:R-:W-:Y:S02]  /*3160*/  IADD3 R136, P4, R89, R16.reuse, RZ ;  /* 0x0000001059887210 */ /* 0x082fe40007f9e0ff */
[----:B------:R-:W-:Y:S02]  /*3170*/  PRMT R143, RZ, 0x7610, R143 ;  /* 0x00007610ff8f7816 */ /* 0x000fe4000000008f */
[----:B------:R-:W-:Y:S02]  /*3180*/  ISETP.GT.AND P2, PT, R17, 0x6, PT ;  /* 0x000000061100780c */ /* 0x000fe40003f44270 */
[----:B------:R-:W-:Y:S01]  /*3190*/  LEA.HI.X.SX32 R137, R89, R21, 0x1, P4 ;  /* 0x0000001559897211 */ /* 0x000fe200020f0eff */
[----:B------:R-:W-:Y:S01]  /*31a0*/  IMAD.SHL.U32 R89, R14, 0x8, RZ ;  /* 0x000000080e597824 */ /* 0x000fe200078e00ff */
[----:B------:R-:W-:Y:S01]  /*31b0*/  IADD3 R134, P4, R91, R16, RZ ;  /* 0x000000105b867210 */ /* 0x000fe20007f9e0ff */
[----:B------:R1:W2:Y:S01]  /*31c0*/  @P1 LDG.E.U8 R143, desc[UR14][R132.64] ;  /* 0x0000000e848f1981 */ /* 0x0002a2000c1e1100 */
[----:B0-----:R-:W-:-:S02]  /*31d0*/  PRMT R144, RZ, 0x7610, R144 ;  /* 0x00007610ff907816 */ /* 0x001fc40000000090 */
[----:B------:R-:W-:Y:S02]  /*31e0*/  ISETP.GT.AND P1, PT, R17, 0x7, PT ;  /* 0x000000071100780c */ /* 0x000fe40003f24270 */
[-C--:B------:R-:W-:Y:S01]  /*31f0*/  LEA.HI.X.SX32 R135, R91, R21.reuse, 0x1, P4 ;  /* 0x000000155b877211 */ /* 0x080fe200020f0eff */
[C---:B------:R-:W-:Y:S01]  /*3200*/  IMAD R91, R14.reuse, 0x9, RZ ;  /* 0x000000090e5b7824 */ /* 0x040fe200078e02ff */
[----:B------:R-:W-:Y:S01]  /*3210*/  PRMT R145, RZ, 0x7610, R145 ;  /* 0x00007610ff917816 */ /* 0x000fe20000000091 */
[----:B------:R0:W3:Y:S01]  /*3220*/  @P3 LDG.E.U8 R144, desc[UR14][R138.64] ;  /* 0x0000000e8a903981 */ /* 0x0000e2000c1e1100 */
[----:B-1----:R-:W-:Y:S02]  /*3230*/  IADD3 R132, P5, R89, R16, RZ ;  /* 0x0000001059847210 */ /* 0x002fe40007fbe0ff */
[----:B------:R-:W-:Y:S02]  /*3240*/  ISETP.GT.AND P3, PT, R17, 0x8, PT ;  /* 0x000000081100780c */ /* 0x000fe40003f64270 */
[----:B------:R1:W2:Y:S01]  /*3250*/  @P2 LDG.E.U8 R145, desc[UR14][R136.64] ;  /* 0x0000000e88912981 */ /* 0x0002a2000c1e1100 */
[----:B------:R-:W-:Y:S01]  /*3260*/  LEA.HI.X.SX32 R133, R89, R21, 0x1, P5 ;  /* 0x0000001559857211 */ /* 0x000fe200028f0eff */
[----:B------:R-:W-:Y:S01]  /*3270*/  IMAD R89, R14, 0xa, RZ ;  /* 0x0000000a0e597824 */ /* 0x000fe200078e02ff */
[----:B------:R-:W-:-:S02]  /*3280*/  PRMT R146, RZ, 0x7610, R146 ;  /* 0x00007610ff927816 */ /* 0x000fc40000000092 */
[-C--:B0-----:R-:W-:Y:S02]  /*3290*/  IADD3 R138, P4, R91, R16.reuse, RZ ;  /* 0x000000105b8a7210 */ /* 0x081fe40007f9e0ff */
[----:B------:R-:W-:Y:S02]  /*32a0*/  ISETP.GT.AND P2, PT, R17, 0x9, PT ;  /* 0x000000091100780c */ /* 0x000fe40003f44270 */
[----:B------:R-:W-:Y:S01]  /*32b0*/  LEA.HI.X.SX32 R139, R91, R21, 0x1, P4 ;  /* 0x000000155b8b7211 */ /* 0x000fe200020f0eff */
[----:B------:R-:W-:Y:S01]  /*32c0*/  IMAD R91, R14, 0xb, RZ ;  /* 0x0000000b0e5b7824 */ /* 0x000fe200078e02ff */
[----:B------:R-:W-:Y:S01]  /*32d0*/  PRMT R147, RZ, 0x7610, R147 ;  /* 0x00007610ff937816 */ /* 0x000fe20000000093 */
[----:B------:R0:W2:Y:S01]  /*32e0*/  @P1 LDG.E.U8 R146, desc[UR14][R134.64] ;  /* 0x0000000e86921981 */ /* 0x0000a2000c1e1100 */
[----:B-1----:R-:W-:Y:S02]  /*32f0*/  IADD3 R136, P4, R89, R16, RZ ;  /* 0x0000001059887210 */ /* 0x002fe40007f9e0ff */
[----:B------:R-:W-:-:S02]  /*3300*/  ISETP.GT.AND P1, PT, R17, 0xa, PT ;  /* 0x0000000a1100780c */ /* 0x000fc40003f24270 */
[-C--:B------:R-:W-:Y:S01]  /*3310*/  LEA.HI.X.SX32 R137, R89, R21.reuse, 0x1, P4 ;  /* 0x0000001559897211 */ /* 0x080fe200020f0eff */
[C---:B------:R-:W-:Y:S01]  /*3320*/  IMAD R89, R14.reuse, 0xc, RZ ;  /* 0x0000000c0e597824 */ /* 0x040fe200078e02ff */
[----:B------:R-:W-:Y:S01]  /*3330*/  PRMT R153, RZ, 0x7610, R153 ;  /* 0x00007610ff997816 */ /* 0x000fe20000000099 */
[----:B------:R1:W2:Y:S01]  /*3340*/  @P3 LDG.E.U8 R147, desc[UR14][R132.64] ;  /* 0x0000000e84933981 */ /* 0x0002a2000c1e1100 */
[----:B0-----:R-:W-:Y:S02]  /*3350*/  IADD3 R134, P5, R91, R16, RZ ;  /* 0x000000105b867210 */ /* 0x001fe40007fbe0ff */
[----:B------:R-:W-:Y:S02]  /*3360*/  ISETP.GT.AND P3, PT, R17, 0xb, PT ;  /* 0x0000000b1100780c */ /* 0x000fe40003f64270 */
[----:B------:R0:W2:Y:S01]  /*3370*/  @P2 LDG.E.U8 R153, desc[UR14][R138.64] ;  /* 0x0000000e8a992981 */ /* 0x0000a2000c1e1100 */
[----:B------:R-:W-:Y:S01]  /*3380*/  LEA.HI.X.SX32 R135, R91, R21, 0x1, P5 ;  /* 0x000000155b877211 */ /* 0x000fe200028f0eff */
[----:B------:R-:W-:Y:S01]  /*3390*/  IMAD R91, R14, 0xd, RZ ;  /* 0x0000000d0e5b7824 */ /* 0x000fe200078e02ff */
[----:B------:R-:W-:-:S02]  /*33a0*/  PRMT R155, RZ, 0x7610, R155 ;  /* 0x00007610ff9b7816 */ /* 0x000fc4000000009b */
[-C--:B-1----:R-:W-:Y:S02]  /*33b0*/  IADD3 R132, P4, R89, R16.reuse, RZ ;  /* 0x0000001059847210 */ /* 0x082fe40007f9e0ff */
[----:B------:R-:W-:Y:S02]  /*33c0*/  ISETP.GT.AND P2, PT, R17, 0xc, PT ;  /* 0x0000000c1100780c */ /* 0x000fe40003f44270 */
[----:B------:R-:W-:Y:S01]  /*33d0*/  PRMT R157, RZ, 0x7610, R157 ;  /* 0x00007610ff9d7816 */ /* 0x000fe2000000009d */
[----:B------:R1:W2:Y:S01]  /*33e0*/  @P1 LDG.E.U8 R155, desc[UR14][R136.64] ;  /* 0x0000000e889b1981 */ /* 0x0002a2000c1e1100 */
[----:B------:R-:W-:Y:S01]  /*33f0*/  LEA.HI.X.SX32 R133, R89, R21, 0x1, P4 ;  /* 0x0000001559857211 */ /* 0x000fe200020f0eff */
[----:B------:R-:W-:Y:S01]  /*3400*/  IMAD R89, R14, 0xe, RZ ;  /* 0x0000000e0e597824 */ /* 0x000fe200078e02ff */
[----:B0-----:R-:W-:Y:S02]  /*3410*/  IADD3 R138, P4, R91, R16, RZ ;  /* 0x000000105b8a7210 */ /* 0x001fe40007f9e0ff */
[----:B------:R-:W-:Y:S01]  /*3420*/  ISETP.GT.AND P1, PT, R17, 0xd, PT ;  /* 0x0000000d1100780c */ /* 0x000fe20003f24270 */
[----:B------:R0:W2:Y:S01]  /*3430*/  @P3 LDG.E.U8 R157, desc[UR14][R134.64] ;  /* 0x0000000e869d3981 */ /* 0x0000a2000c1e1100 */
[----:B------:R-:W-:-:S02]  /*3440*/  PRMT R159, RZ, 0x7610, R159 ;  /* 0x00007610ff9f7816 */ /* 0x000fc4000000009f */
[-C--:B------:R-:W-:Y:S01]  /*3450*/  LEA.HI.X.SX32 R139, R91, R21.reuse, 0x1, P4 ;  /* 0x000000155b8b7211 */ /* 0x080fe200020f0eff */
[C---:B------:R-:W-:Y:S01]  /*3460*/  IMAD R91, R14.reuse, 0xf, RZ ;  /* 0x0000000f0e5b7824 */ /* 0x040fe200078e02ff */
[-C--:B-1----:R-:W-:Y:S02]  /*3470*/  IADD3 R136, P5, R89, R16.reuse, RZ ;  /* 0x0000001059887210 */ /* 0x082fe40007fbe0ff */
[----:B------:R-:W-:Y:S01]  /*3480*/  ISETP.GT.AND P3, PT, R17, 0xe, PT ;  /* 0x0000000e1100780c */ /* 0x000fe20003f64270 */
[----:B------:R1:W2:Y:S01]  /*3490*/  @P2 LDG.E.U8 R159, desc[UR14][R132.64] ;  /* 0x0000000e849f2981 */ /* 0x0002a2000c1e1100 */
[----:B------:R-:W-:Y:S02]  /*34a0*/  PRMT R161, RZ, 0x7610, R161 ;  /* 0x00007610ffa17816 */ /* 0x000fe400000000a1 */
[----:B------:R-:W-:Y:S01]  /*34b0*/  LEA.HI.X.SX32 R137, R89, R21, 0x1, P5 ;  /* 0x0000001559897211 */ /* 0x000fe200028f0eff */
[----:B------:R-:W-:Y:S01]  /*34c0*/  IMAD.SHL.U32 R89, R14, 0x10, RZ ;  /* 0x000000100e597824 */ /* 0x000fe200078e00ff */
[----:B0-----:R-:W-:-:S02]  /*34d0*/  IADD3 R134, P4, R91, R16, RZ ;  /* 0x000000105b867210 */ /* 0x001fc40007f9e0ff */
[----:B------:R-:W-:Y:S01]  /*34e0*/  ISETP.GT.AND P2, PT, R17, 0xf, PT ;  /* 0x0000000f1100780c */ /* 0x000fe20003f44270 */
[----:B------:R-:W2:Y:S01]  /*34f0*/  @P1 LDG.E.U8 R161, desc[UR14][R138.64] ;  /* 0x0000000e8aa11981 */ /* 0x000ea2000c1e1100 */
[----:B------:R-:W-:Y:S02]  /*3500*/  PRMT R163, RZ, 0x7610, R163 ;  /* 0x00007610ffa37816 */ /* 0x000fe400000000a3 */
[-C--:B------:R-:W-:Y:S01]  /*3510*/  LEA.HI.X.SX32 R135, R91, R21.reuse, 0x1, P4 ;  /* 0x000000155b877211 */ /* 0x080fe200020f0eff */
[C---:B------:R-:W-:Y:S01]  /*3520*/  IMAD R91, R14.reuse, 0x12, RZ ;  /* 0x000000120e5b7824 */ /* 0x040fe200078e02ff */
[----:B-1----:R-:W-:Y:S02]  /*3530*/  IADD3 R132, P4, R89, R16, RZ ;  /* 0x0000001059847210 */ /* 0x002fe40007f9e0ff */
[----:B------:R-:W-:Y:S01]  /*3540*/  ISETP.GT.AND P1, PT, R17, 0x10, PT ;  /* 0x000000101100780c */ /* 0x000fe20003f24270 */
[----:B------:R0:W2:Y:S01]  /*3550*/  @P3 LDG.E.U8 R163, desc[UR14][R136.64] ;  /* 0x0000000e88a33981 */ /* 0x0000a2000c1e1100 */
[----:B------:R-:W-:Y:S01]  /*3560*/  PRMT R165, RZ, 0x7610, R165 ;  /* 0x00007610ffa57816 */ /* 0x000fe200000000a5 */
[C---:B------:R-:W-:Y:S01]  /*3570*/  IMAD R93, R14.reuse, 0x11, RZ ;  /* 0x000000110e5d7824 */ /* 0x040fe200078e02ff */
[----:B------:R-:W-:Y:S01]  /*3580*/  LEA.HI.X.SX32 R133, R89, R21, 0x1, P4 ;  /* 0x0000001559857211 */ /* 0x000fe200020f0eff */
[----:B------:R-:W-:Y:S01]  /*3590*/  IMAD R89, R14, 0x13, RZ ;  /* 0x000000130e597824 */ /* 0x000fe200078e02ff */
[----:B------:R-:W-:-:S02]  /*35a0*/  ISETP.GT.AND P3, PT, R17, 0x11, PT ;  /* 0x000000111100780c */ /* 0x000fc40003f64270 */
[----:B------:R-:W-:Y:S01]  /*35b0*/  PRMT R167, RZ, 0x7610, R167 ;  /* 0x00007610ffa77816 */ /* 0x000fe200000000a7 */
[----:B------:R1:W2:Y:S01]  /*35c0*/  @P2 LDG.E.U8 R165, desc[UR14][R134.64] ;  /* 0x0000000e86a52981 */ /* 0x0002a2000c1e1100 */
[-C--:B0-----:R-:W-:Y:S02]  /*35d0*/  IADD3 R136, P4, R91, R16.reuse, RZ ;  /* 0x000000105b887210 */ /* 0x081fe40007f9e0ff */
[-C--:B------:R-:W-:Y:S02]  /*35e0*/  IADD3 R138, P5, R93, R16.reuse, RZ ;  /* 0x000000105d8a7210 */ /* 0x080fe40007fbe0ff */
[----:B------:R0:W2:Y:S01]  /*35f0*/  @P1 LDG.E.U8 R167, desc[UR14][R132.64] ;  /* 0x0000000e84a71981 */ /* 0x0000a2000c1e1100 */
[----:B------:R-:W-:Y:S01]  /*3600*/  LEA.HI.X.SX32 R137, R91, R21, 0x1, P4 ;  /* 0x000000155b897211 */ /* 0x000fe200020f0eff */
[----:B------:R-:W-:Y:S01]  /*3610*/  IMAD R91, R14, 0x14, RZ ;  /* 0x000000140e5b7824 */ /* 0x000fe200078e02ff */
[----:B------:R-:W-:Y:S02]  /*3620*/  ISETP.GT.AND P2, PT, R17, 0x12, PT ;  /* 0x000000121100780c */ /* 0x000fe40003f44270 */
[----:B-1----:R-:W-:-:S02]  /*3630*/  IADD3 R134, P4, R89, R16, RZ ;  /* 0x0000001059867210 */ /* 0x002fc40007f9e0ff */
[----:B------:R-:W-:Y:S02]  /*3640*/  PRMT R169, RZ, 0x7610, R169 ;  /* 0x00007610ffa97816 */ /* 0x000fe400000000a9 */
[-C--:B------:R-:W-:Y:S02]  /*3650*/  LEA.HI.X.SX32 R139, R93, R21.reuse, 0x1, P5 ;  /* 0x000000155d8b7211 */ /* 0x080fe400028f0eff */
[----:B------:R-:W-:Y:S01]  /*3660*/  LEA.HI.X.SX32 R135, R89, R21, 0x1, P4 ;  /* 0x0000001559877211 */ /* 0x000fe200020f0eff */
[----:B------:R-:W-:Y:S01]  /*3670*/  IMAD R89, R14, 0x15, RZ ;  /* 0x000000150e597824 */ /* 0x000fe200078e02ff */
[----:B0-----:R-:W-:Y:S01]  /*3680*/  IADD3 R132, P5, R91, R16, RZ ;  /* 0x000000105b847210 */ /* 0x001fe20007fbe0ff */
[----:B------:R0:W2:Y:S01]  /*3690*/  @P3 LDG.E.U8 R169, desc[UR14][R138.64] ;  /* 0x0000000e8aa93981 */ /* 0x0000a2000c1e1100 */
[----:B------:R-:W-:Y:S02]  /*36a0*/  ISETP.GT.AND P1, PT, R17, 0x13, PT ;  /* 0x000000131100780c */ /* 0x000fe40003f24270 */
[----:B------:R-:W-:-:S02]  /*36b0*/  PRMT R171, RZ, 0x7610, R171 ;  /* 0x00007610ffab7816 */ /* 0x000fc400000000ab */
[-C--:B------:R-:W-:Y:S01]  /*36c0*/  LEA.HI.X.SX32 R133, R91, R21.reuse, 0x1, P5 ;  /* 0x000000155b857211 */ /* 0x080fe200028f0eff */
[C---:B------:R-:W-:Y:S01]  /*36d0*/  IMAD R91, R14.reuse, 0x16, RZ ;  /* 0x000000160e5b7824 */ /* 0x040fe200078e02ff */
[----:B------:R-:W-:Y:S02]  /*36e0*/  ISETP.GT.AND P3, PT, R17, 0x14, PT ;  /* 0x000000141100780c */ /* 0x000fe40003f64270 */
[----:B------:R-:W-:Y:S01]  /*36f0*/  PRMT R173, RZ, 0x7610, R173 ;  /* 0x00007610ffad7816 */ /* 0x000fe200000000ad */
[----:B------:R1:W2:Y:S01]  /*3700*/  @P2 LDG.E.U8 R171, desc[UR14][R136.64] ;  /* 0x0000000e88ab2981 */ /* 0x0002a2000c1e1100 */
[-C--:B0-----:R-:W-:Y:S02]  /*3710*/  IADD3 R138, P4, R89, R16.reuse, RZ ;  /* 0x00000010598a7210 */ /* 0x081fe40007f9e0ff */
[----:B------:R-:W-:Y:S02]  /*3720*/  ISETP.GT.AND P2, PT, R17, 0x15, PT ;  /* 0x000000151100780c */ /* 0x000fe40003f44270 */
[----:B------:R-:W-:Y:S01]  /*3730*/  LEA.HI.X.SX32 R139, R89, R21, 0x1, P4 ;  /* 0x00000015598b7211 */ /* 0x000fe200020f0eff */
[----:B------:R-:W-:Y:S01]  /*3740*/  IMAD R89, R14, 0x17, RZ ;  /* 0x000000170e597824 */ /* 0x000fe200078e02ff */
[----:B------:R-:W-:Y:S01]  /*3750*/  PRMT R175, RZ, 0x7610, R175 ;  /* 0x00007610ffaf7816 */ /* 0x000fe200000000af */
[----:B------:R0:W2:Y:S01]  /*3760*/  @P1 LDG.E.U8 R173, desc[UR14][R134.64] ;  /* 0x0000000e86ad1981 */ /* 0x0000a2000c1e1100 */
[----:B-1----:R-:W-:-:S02]  /*3770*/  IADD3 R136, P4, R91, R16, RZ ;  /* 0x000000105b887210 */ /* 0x002fc40007f9e0ff */
[----:B------:R-:W-:Y:S02]  /*3780*/  ISETP.GT.AND P1, PT, R17, 0x16, PT ;  /* 0x000000161100780c */ /* 0x000fe40003f24270 */
[----:B------:R1:W2:Y:S01]  /*3790*/  @P3 LDG.E.U8 R175, desc[UR14][R132.64] ;  /* 0x0000000e84af3981 */ /* 0x0002a2000c1e1100 */
[-C--:B------:R-:W-:Y:S01]  /*37a0*/  LEA.HI.X.SX32 R137, R91, R21.reuse, 0x1, P4 ;  /* 0x000000155b897211 */ /* 0x080fe200020f0eff */
[C---:B------:R-:W-:Y:S01]  /*37b0*/  IMAD R91, R14.reuse, 0x18, RZ ;  /* 0x000000180e5b7824 */ /* 0x040fe200078e02ff */
[CC--:B0-----:R-:W-:Y:S02]  /*37c0*/  IADD3 R134, P5, R89.reuse, R16.reuse, RZ ;  /* 0x0000001059867210 */ /* 0x0c1fe40007fbe0ff */
[----:B------:R-:W-:Y:S02]  /*37d0*/  PRMT R177, RZ, 0x7610, R177 ;  /* 0x00007610ffb17816 */ /* 0x000fe400000000b1 */
[----:B------:R-:W-:Y:S01]  /*37e0*/  LEA.HI.X.SX32 R135, R89, R21, 0x1, P5 ;  /* 0x0000001559877211 */ /* 0x000fe200028f0eff */
[----:B------:R-:W-:Y:S01]  /*37f0*/  IMAD R89, R14, 0x19, RZ ;  /* 0x000000190e597824 */ /* 0x000fe200078e02ff */
[----:B-1----:R-:W-:-:S02]  /*3800*/  IADD3 R132, P4, R91, R16, RZ ;  /* 0x000000105b847210 */ /* 0x002fc40007f9e0ff */
[----:B------:R-:W-:Y:S01]  /*3810*/  ISETP.GT.AND P3, PT, R17, 0x17, PT ;  /* 0x000000171100780c */ /* 0x000fe20003f64270 */
[----:B------:R0:W2:Y:S01]  /*3820*/  @P2 LDG.E.U8 R177, desc[UR14][R138.64] ;  /* 0x0000000e8ab12981 */ /* 0x0000a2000c1e1100 */
[----:B------:R-:W-:Y:S02]  /*3830*/  PRMT R179, RZ, 0x7610, R179 ;  /* 0x00007610ffb37816 */ /* 0x000fe400000000b3 */
[----:B------:R-:W-:Y:S01]  /*3840*/  LEA.HI.X.SX32 R133, R91, R21, 0x1, P4 ;  /* 0x000000155b857211 */ /* 0x000fe200020f0eff */
[----:B------:R-:W-:Y:S01]  /*3850*/  IMAD R91, R14, 0x1a, RZ ;  /* 0x0000001a0e5b7824 */ /* 0x000fe200078e02ff */
[----:B------:R-:W-:Y:S02]  /*3860*/  ISETP.GT.AND P2, PT, R17, 0x18, PT ;  /* 0x000000181100780c */ /* 0x000fe40003f44270 */
[----:B------:R-:W-:Y:S01]  /*3870*/  PRMT R181, RZ, 0x7610, R181 ;  /* 0x00007610ffb57816 */ /* 0x000fe200000000b5 */
[----:B------:R1:W2:Y:S01]  /*3880*/  @P1 LDG.E.U8 R179, desc[UR14][R136.64] ;  /* 0x0000000e88b31981 */ /* 0x0002a2000c1e1100 */
[----:B0-----:R-:W-:-:S02]  /*3890*/  IADD3 R138, P4, R89, R16, RZ ;  /* 0x00000010598a7210 */ /* 0x001fc40007f9e0ff */
[----:B------:R-:W-:Y:S02]  /*38a0*/  ISETP.GT.AND P1, PT, R17, 0x19, PT ;  /* 0x000000191100780c */ /* 0x000fe40003f24270 */
[----:B------:R0:W2:Y:S01]  /*38b0*/  @P3 LDG.E.U8 R181, desc[UR14][R134.64] ;  /* 0x0000000e86b53981 */ /* 0x0000a2000c1e1100 */
[-C--:B------:R-:W-:Y:S01]  /*38c0*/  LEA.HI.X.SX32 R139, R89, R21.reuse, 0x1, P4 ;  /* 0x00000015598b7211 */ /* 0x080fe200020f0eff */
[C---:B------:R-:W-:Y:S01]  /*38d0*/  IMAD R89, R14.reuse, 0x1b, RZ ;  /* 0x0000001b0e597824 */ /* 0x040fe200078e02ff */
[CC--:B-1----:R-:W-:Y:S02]  /*38e0*/  IADD3 R136, P5, R91.reuse, R16.reuse, RZ ;  /* 0x000000105b887210 */ /* 0x0c2fe40007fbe0ff */
[----:B------:R-:W-:Y:S02]  /*38f0*/  PRMT R183, RZ, 0x7610, R183 ;  /* 0x00007610ffb77816 */ /* 0x000fe400000000b7 */
[----:B------:R-:W-:Y:S01]  /*3900*/  LEA.HI.X.SX32 R137, R91, R21, 0x1, P5 ;  /* 0x000000155b897211 */ /* 0x000fe200028f0eff */
[----:B------:R-:W-:Y:S01]  /*3910*/  IMAD R91, R14, 0x1c, RZ ;  /* 0x0000001c0e5b7824 */ /* 0x000fe200078e02ff */
[----:B0-----:R-:W-:-:S02]  /*3920*/  IADD3 R134, P4, R89, R16, RZ ;  /* 0x0000001059867210 */ /* 0x001fc40007f9e0ff */
        /* <DEDUP_REMOVED lines=22> */
[----:B------:R-:W-:Y:S01]  /*3a90*/  IMAD.SHL.U32 R91, R14, 0x20, RZ ;  /* 0x000000200e5b7824 */ /* 0x000fe200078e00ff */
        /* <DEDUP_REMOVED lines=8> */
[C---:B-1----:R-:W-:Y:S02]  /*3b20*/  IADD3 R132, P5, R91.reuse, R16, RZ ;  /* 0x000000105b847210 */ /* 0x042fe40007fbe0ff */
[----:B------:R-:W-:Y:S02]  /*3b30*/  PRMT R195, RZ, 0x7610, R195 ;  /* 0x00007610ffc37816 */ /* 0x000fe400000000c3 */
[----:B------:R-:W-:Y:S01]  /*3b40*/  LEA.HI.X.SX32 R133, R91, R21, 0x1, P5 ;  /* 0x000000155b857211 */ /* 0x000fe200028f0eff */
[----:B------:R-:W-:Y:S01]  /*3b50*/  IMAD R91, R14, 0x22, RZ ;  /* 0x000000220e5b7824 */ /* 0x000fe200078e02ff */
[----:B------:R-:W-:-:S02]  /*3b60*/  ISETP.GT.AND P3, PT, R17, 0x20, PT ;  /* 0x000000201100780c */ /* 0x000fc40003f64270 */
[CC--:B0-----:R-:W-:Y:S01]  /*3b70*/  IADD3 R138, P4, R89.reuse, R16.reuse, RZ ;  /* 0x00000010598a7210 */ /* 0x0c1fe20007f9e0ff */
        /* <DEDUP_REMOVED lines=12> */
[-C--:B-1----:R-:W-:Y:S02]  /*3c40*/  IADD3 R134, P5, R89, R16.reuse, RZ ;  /* 0x0000001059867210 */ /* 0x082fe40007fbe0ff */
[----:B------:R-:W-:Y:S02]  /*3c50*/  PRMT R201, RZ, 0x7610, R201 ;  /* 0x00007610ffc97816 */ /* 0x000fe400000000c9 */
[----:B------:R-:W-:Y:S02]  /*3c60*/  ISETP.GT.AND P3, PT, R17, 0x23, PT ;  /* 0x000000231100780c */ /* 0x000fe40003f64270 */
[----:B------:R-:W-:Y:S01]  /*3c70*/  LEA.HI.X.SX32 R135, R89, R21, 0x1, P5 ;  /* 0x0000001559877211 */ /* 0x000fe200028f0eff */
[----:B------:R-:W-:Y:S01]  /*3c80*/  IMAD R89, R14, 0x25, RZ ;  /* 0x000000250e597824 */ /* 0x000fe200078e02ff */
[----:B0-----:R-:W-:Y:S01]  /*3c90*/  IADD3 R132, P4, R91, R16, RZ ;  /* 0x000000105b847210 */ /* 0x001fe20007f9e0ff */
[----:B------:R0:W2:Y:S01]  /*3ca0*/  @P2 LDG.E.U8 R201, desc[UR14][R138.64] ;  /* 0x0000000e8ac92981 */ /* 0x0000a2000c1e1100 */
[----:B------:R-:W-:-:S02]  /*3cb0*/  PRMT R203, RZ, 0x7610, R203 ;  /* 0x00007610ffcb7816 */ /* 0x000fc400000000cb */
[-C--:B------:R-:W-:Y:S01]  /*3cc0*/  LEA.HI.X.SX32 R133, R91, R21.reuse, 0x1, P4 ;  /* 0x000000155b857211 */ /* 0x080fe200020f0eff */
[C---:B------:R-:W-:Y:S01]  /*3cd0*/  IMAD R91, R14.reuse, 0x26, RZ ;  /* 0x000000260e5b7824 */ /* 0x040fe200078e02ff */
[----:B------:R-:W-:Y:S02]  /*3ce0*/  ISETP.GT.AND P2, PT, R17, 0x24, PT ;  /* 0x000000241100780c */ /* 0x000fe40003f44270 */
        /* <DEDUP_REMOVED lines=10> */
[----:B------:R-:W-:Y:S01]  /*3d90*/  LEA.HI.X.SX32 R137, R91, R21, 0x1, P5 ;  /* 0x000000155b897211 */ /* 0x000fe200028f0eff */
[----:B------:R-:W-:Y:S01]  /*3da0*/  IMAD R91, R14, 0x28, RZ ;  /* 0x000000280e5b7824 */ /* 0x000fe200078e02ff */
[----:B0-----:R-:W-:Y:S01]  /*3db0*/  IADD3 R134, P4, R89, R16, RZ ;  /* 0x0000001059867210 */ /* 0x001fe20007f9e0ff */
[----:B------:R0:W2:Y:S01]  /*3dc0*/  @P2 LDG.E.U8 R207, desc[UR14][R132.64] ;  /* 0x0000000e84cf2981 */ /* 0x0000a2000c1e1100 */
[----:B------:R-:W-:Y:S02]  /*3dd0*/  PRMT R209, RZ, 0x7610, R209 ;  /* 0x00007610ffd17816 */ /* 0x000fe400000000d1 */
        /* <DEDUP_REMOVED lines=19> */
[----:B------:R-:W-:Y:S02]  /*3f10*/  PRMT R217, RZ, 0x7610, R217 ;  /* 0x00007610ffd97816 */ /* 0x000fe400000000d9 */
[-C--:B------:R-:W-:Y:S01]  /*3f20*/  LEA.HI.X.SX32 R137, R91, R21.reuse, 0x1, P4 ;  /* 0x000000155b897211 */ /* 0x080fe200020f0eff */
[C---:B------:R-:W-:Y:S01]  /*3f30*/  IMAD R91, R14.reuse, 0x2c, RZ ;  /* 0x0000002c0e5b7824 */ /* 0x040fe200078e02ff */
[----:B------:R1:W2:Y:S01]  /*3f40*/  @P1 LDG.E.U8 R215, desc[UR14][R132.64] ;  /* 0x0000000e84d71981 */ /* 0x0002a2000c1e1100 */
[C---:B0-----:R-:W-:Y:S02]  /*3f50*/  IADD3 R134, P4, R89.reuse, R16, RZ ;  /* 0x0000001059867210 */ /* 0x041fe40007f9e0ff */
[----:B------:R-:W-:Y:S01]  /*3f60*/  PRMT R219, RZ, 0x7610, R219 ;  /* 0x00007610ffdb7816 */ /* 0x000fe200000000db */
[----:B------:R0:W2:Y:S01]  /*3f70*/  @P3 LDG.E.U8 R217, desc[UR14][R138.64] ;  /* 0x0000000e8ad93981 */ /* 0x0000a2000c1e1100 */
[----:B------:R-:W-:Y:S01]  /*3f80*/  LEA.HI.X.SX32 R135, R89, R21, 0x1, P4 ;  /* 0x0000001559877211 */ /* 0x000fe200020f0eff */
[----:B------:R-:W-:Y:S01]  /*3f90*/  IMAD R89, R14, 0x2d, RZ ;  /* 0x0000002d0e597824 */ /* 0x000fe200078e02ff */
[----:B------:R-:W-:-:S02]  /*3fa0*/  ISETP.GT.AND P1, PT, R17, 0x2b, PT ;  /* 0x0000002b1100780c */ /* 0x000fc40003f24270 */
[----:B------:R-:W-:Y:S01]  /*3fb0*/  ISETP.GT.AND P3, PT, R17, 0x2c, PT ;  /* 0x0000002c1100780c */ /* 0x000fe20003f64270 */
[----:B------:R4:W2:Y:S01]  /*3fc0*/  @P2 LDG.E.U8 R219, desc[UR14][R136.64] ;  /* 0x0000000e88db2981 */ /* 0x0008a2000c1e1100 */
[-C--:B-1----:R-:W-:Y:S02]  /*3fd0*/  IADD3 R132, P5, R91, R16.reuse, RZ ;  /* 0x000000105b847210 */ /* 0x082fe40007fbe0ff */
[----:B0-----:R-:W-:Y:S02]  /*3fe0*/  IADD3 R138, P4, R89, R16, RZ ;  /* 0x00000010598a7210 */ /* 0x001fe40007f9e0ff */
[----:B------:R-:W-:Y:S01]  /*3ff0*/  LEA.HI.X.SX32 R133, R91, R21, 0x1, P5 ;  /* 0x000000155b857211 */ /* 0x000fe200028f0eff */
[----:B------:R-:W-:Y:S01]  /*4000*/  IMAD R91, R14, 0x2e, RZ ;  /* 0x0000002e0e5b7824 */ /* 0x000fe200078e02ff */
[----:B------:R-:W-:Y:S02]  /*4010*/  ISETP.GT.AND P2, PT, R17, 0x2d, PT ;  /* 0x0000002d1100780c */ /* 0x000fe40003f44270 */
[----:B------:R-:W-:-:S02]  /*4020*/  PRMT R221, RZ, 0x7610, R221 ;  /* 0x00007610ffdd7816 */ /* 0x000fc400000000dd */
[----:B------:R-:W-:Y:S02]  /*4030*/  PRMT R223, RZ, 0x7610, R223 ;  /* 0x00007610ffdf7816 */ /* 0x000fe400000000df */
[-C--:B------:R-:W-:Y:S01]  /*4040*/  LEA.HI.X.SX32 R139, R89, R21.reuse, 0x1, P4 ;  /* 0x00000015598b7211 */ /* 0x080fe200020f0eff */
[C---:B------:R-:W-:Y:S01]  /*4050*/  IMAD R89, R14.reuse, 0x2f, RZ ;  /* 0x0000002f0e597824 */ /* 0x040fe200078e02ff */
[CC--:B----4-:R-:W-:Y:S01]  /*4060*/  IADD3 R136, P4, R91.reuse, R16.reuse, RZ ;  /* 0x000000105b887210 */ /* 0x0d0fe20007f9e0ff */
[----:B------:R0:W4:Y:S01]  /*4070*/  @P1 LDG.E.U8 R221, desc[UR14][R134.64] ;  /* 0x0000000e86dd1981 */ /* 0x000122000c1e1100 */
[----:B------:R-:W-:Y:S02]  /*4080*/  PRMT R225, RZ, 0x7610, R225 ;  /* 0x00007610ffe17816 */ /* 0x000fe400000000e1 */
[----:B------:R-:W-:Y:S01]  /*4090*/  LEA.HI.X.SX32 R137, R91, R21, 0x1, P4 ;  /* 0x000000155b897211 */ /* 0x000fe200020f0eff */
[----:B------:R1:W4:Y:S01]  /*40a0*/  @P3 LDG.E.U8 R223, desc[UR14][R132.64] ;  /* 0x0000000e84df3981 */ /* 0x000322000c1e1100 */
[C---:B------:R-:W-:Y:S01]  /*40b0*/  ISETP.GT.AND P3, PT, R17.reuse, 0x2f, PT ;  /* 0x0000002f1100780c */ /* 0x040fe20003f64270 */
[----:B------:R-:W-:Y:S01]  /*40c0*/  IMAD R91, R14, 0x30, RZ ;  /* 0x000000300e5b7824 */ /* 0x000fe200078e02ff */
[----:B------:R-:W-:Y:S01]  /*40d0*/  ISETP.GT.AND P1, PT, R17, 0x2e, PT ;  /* 0x0000002e1100780c */ /* 0x000fe20003f24270 */
[----:B------:R5:W4:Y:S01]  /*40e0*/  @P2 LDG.E.U8 R225, desc[UR14][R138.64] ;  /* 0x0000000e8ae12981 */ /* 0x000b22000c1e1100 */
[----:B0-----:R-:W-:-:S02]  /*40f0*/  IADD3 R134, P5, R89, R16, RZ ;  /* 0x0000001059867210 */ /* 0x001fc40007fbe0ff */
[----:B------:R-:W-:Y:S02]  /*4100*/  ISETP.GT.AND P2, PT, R17, 0x30, PT ;  /* 0x000000301100780c */ /* 0x000fe40003f44270 */
[-C--:B------:R-:W-:Y:S01]  /*4110*/  LEA.HI.X.SX32 R135, R89, R21.reuse, 0x1, P5 ;  /* 0x0000001559877211 */ /* 0x080fe200028f0eff */
[C---:B------:R-:W-:Y:S01]  /*4120*/  IMAD R89, R14.reuse, 0x31, RZ ;  /* 0x000000310e597824 */ /* 0x040fe200078e02ff */
[CC--:B-1----:R-:W-:Y:S02]  /*4130*/  IADD3 R132, P4, R91.reuse, R16.reuse, RZ ;  /* 0x000000105b847210 */ /* 0x0c2fe40007f9e0ff */
[----:B------:R-:W-:Y:S02]  /*4140*/  PRMT R229, RZ, 0x7610, R229 ;  /* 0x00007610ffe57816 */ /* 0x000fe400000000e5 */
[----:B------:R-:W-:Y:S02]  /*4150*/  PRMT R227, RZ, 0x7610, R227 ;  /* 0x00007610ffe37816 */ /* 0x000fe400000000e3 */
[----:B------:R-:W-:Y:S01]  /*4160*/  LEA.HI.X.SX32 R133, R91, R21, 0x1, P4 ;  /* 0x000000155b857211 */ /* 0x000fe200020f0eff */
[----:B------:R-:W-:Y:S01]  /*4170*/  IMAD R91, R14, 0x32, RZ ;  /* 0x000000320e5b7824 */ /* 0x000fe200078e02ff */
[----:B-----5:R-:W-:Y:S01]  /*4180*/  IADD3 R138, P4, R89, R16, RZ ;  /* 0x00000010598a7210 */ /* 0x020fe20007f9e0ff */
[----:B------:R-:W5:Y:S01]  /*4190*/  @P3 LDG.E.U8 R229, desc[UR14][R134.64] ;  /* 0x0000000e86e53981 */ /* 0x000f62000c1e1100 */
[----:B------:R-:W-:-:S02]  /*41a0*/  PRMT R231, RZ, 0x7610, R231 ;  /* 0x00007610ffe77816 */ /* 0x000fc400000000e7 */
[----:B------:R-:W-:Y:S01]  /*41b0*/  ISETP.GT.AND P3, PT, R17, 0x32, PT ;  /* 0x000000321100780c */ /* 0x000fe20003f64270 */
[----:B------:R0:W5:Y:S01]  /*41c0*/  @P1 LDG.E.U8 R227, desc[UR14][R136.64] ;  /* 0x0000000e88e31981 */ /* 0x000162000c1e1100 */
[----:B------:R-:W-:Y:S01]  /*41d0*/  LEA.HI.X.SX32 R139, R89, R21, 0x1, P4 ;  /* 0x00000015598b7211 */ /* 0x000fe200020f0eff */
[----:B------:R-:W-:Y:S01]  /*41e0*/  IMAD R89, R14, 0x33, RZ ;  /* 0x000000330e597824 */ /* 0x000fe200078e02ff */
[C---:B------:R-:W-:Y:S01]  /*41f0*/  ISETP.GT.AND P1, PT, R17.reuse, 0x31, PT ;  /* 0x000000311100780c */ /* 0x040fe20003f24270 */
[----:B------:R1:W5:Y:S01]  /*4200*/  @P2 LDG.E.U8 R231, desc[UR14][R132.64] ;  /* 0x0000000e84e72981 */ /* 0x000362000c1e1100 */
[----:B------:R-:W-:Y:S02]  /*4210*/  ISETP.GT.AND P2, PT, R17, 0x33, PT ;  /* 0x000000331100780c */ /* 0x000fe40003f44270 */
[-C--:B0-----:R-:W-:Y:S02]  /*4220*/  IADD3 R136, P5, R91, R16.reuse, RZ ;  /* 0x000000105b887210 */ /* 0x081fe40007fbe0ff */
[----:B------:R-:W-:-:S02]  /*4230*/  IADD3 R134, P4, R89, R16, RZ ;  /* 0x0000001059867210 */ /* 0x000fc40007f9e0ff */
[-C--:B------:R-:W-:Y:S01]  /*4240*/  LEA.HI.X.SX32 R137, R91, R21.reuse, 0x1, P5 ;  /* 0x000000155b897211 */ /* 0x080fe200028f0eff */
[C---:B------:R-:W-:Y:S01]  /*4250*/  IMAD R91, R14.reuse, 0x34, RZ ;  /* 0x000000340e5b7824 */ /* 0x040fe200078e02ff */
[----:B------:R-:W-:Y:S02]  /*4260*/  PRMT R235, RZ, 0x7610, R235 ;  /* 0x00007610ffeb7816 */ /* 0x000fe400000000eb */
[----:B------:R-:W-:Y:S02]  /*4270*/  PRMT R233, RZ, 0x7610, R233 ;  /* 0x00007610ffe97816 */ /* 0x000fe400000000e9 */
[----:B------:R-:W-:Y:S01]  /*4280*/  LEA.HI.X.SX32 R135, R89, R21, 0x1, P4 ;  /* 0x0000001559877211 */ /* 0x000fe200020f0eff */
[----:B------:R-:W-:Y:S01]  /*4290*/  IMAD R89, R14, 0x35, RZ ;  /* 0x000000350e597824 */ /* 0x000fe200078e02ff */
[----:B-1----:R-:W-:Y:S01]  /*42a0*/  IADD3 R132, P4, R91, R16, RZ ;  /* 0x000000105b847210 */ /* 0x002fe20007f9e0ff */
        /* <DEDUP_REMOVED lines=18> */
[----:B------:R-:W4:Y:S01]  /*43d0*/  @P3 LDG.E.U8 R239, desc[UR14][R138.64] ;  /* 0x0000000e8aef3981 */ /* 0x000f22000c1e1100 */
[----:B------:R-:W-:-:S02]  /*43e0*/  PRMT R240, RZ, 0x7610, R240 ;  /* 0x00007610fff07816 */ /* 0x000fc400000000f0 */
[----:B------:R-:W-:Y:S01]  /*43f0*/  ISETP.GT.AND P3, PT, R17, 0x38, PT ;  /* 0x000000381100780c */ /* 0x000fe20003f64270 */
[----:B------:R0:W5:Y:S01]  /*4400*/  @P1 LDG.E.U8 R238, desc[UR14][R132.64] ;  /* 0x0000000e84ee1981 */ /* 0x000162000c1e1100 */
[----:B------:R-:W-:Y:S01]  /*4410*/  LEA.HI.X.SX32 R135, R89, R21, 0x1, P4 ;  /* 0x0000001559877211 */ /* 0x000fe200020f0eff */
[----:B------:R-:W-:Y:S01]  /*4420*/  IMAD R89, R14, 0x39, RZ ;  /* 0x000000390e597824 */ /* 0x000fe200078e02ff */
[C---:B------:R-:W-:Y:S01]  /*4430*/  ISETP.GT.AND P1, PT, R17.reuse, 0x37, PT ;  /* 0x000000371100780c */ /* 0x040fe20003f24270 */
[----:B------:R1:W4:Y:S01]  /*4440*/  @P2 LDG.E.U8 R240, desc[UR14][R136.64] ;  /* 0x0000000e88f02981 */ /* 0x000322000c1e1100 */
[----:B------:R-:W-:Y:S02]  /*4450*/  ISETP.GT.AND P2, PT, R17, 0x39, PT ;  /* 0x000000391100780c */ /* 0x000fe40003f44270 */
[----:B------:R-:W-:Y:S02]  /*4460*/  PRMT R242, RZ, 0x7610, R242 ;  /* 0x00007610fff27816 */ /* 0x000fe400000000f2 */
[----:B0-----:R-:W-:-:S02]  /*4470*/  IADD3 R132, P5, R91, R16, RZ ;  /* 0x000000105b847210 */ /* 0x001fc40007fbe0ff */
[-C--:B------:R-:W-:Y:S02]  /*4480*/  IADD3 R138, P4, R89, R16.reuse, RZ ;  /* 0x00000010598a7210 */ /* 0x080fe40007f9e0ff */
[-C--:B------:R-:W-:Y:S01]  /*4490*/  LEA.HI.X.SX32 R133, R91, R21.reuse, 0x1, P5 ;  /* 0x000000155b857211 */ /* 0x080fe200028f0eff */
[C---:B------:R-:W-:Y:S01]  /*44a0*/  IMAD R91, R14.reuse, 0x3a, RZ ;  /* 0x0000003a0e5b7824 */ /* 0x040fe200078e02ff */
[----:B------:R-:W-:Y:S02]  /*44b0*/  PRMT R241, RZ, 0x7610, R241 ;  /* 0x00007610fff17816 */ /* 0x000fe400000000f1 */
[----:B------:R-:W-:Y:S01]  /*44c0*/  LEA.HI.X.SX32 R139, R89, R21, 0x1, P4 ;  /* 0x00000015598b7211 */ /* 0x000fe200020f0eff */
[----:B------:R-:W4:Y:S01]  /*44d0*/  @P3 LDG.E.U8 R242, desc[UR14][R132.64] ;  /* 0x0000000e84f23981 */ /* 0x000f22000c1e1100 */
[----:B------:R-:W-:Y:S01]  /*44e0*/  PRMT R243, RZ, 0x7610, R243 ;  /* 0x00007610fff37816 */ /* 0x000fe200000000f3 */
[----:B------:R-:W-:Y:S01]  /*44f0*/  IMAD R89, R14, 0x3b, RZ ;  /* 0x0000003b0e597824 */ /* 0x000fe200078e02ff */
[----:B-1----:R-:W-:Y:S01]  /*4500*/  IADD3 R136, P4, R91, R16, RZ ;  /* 0x000000105b887210 */ /* 0x002fe20007f9e0ff */
[----:B------:R0:W4:Y:S01]  /*4510*/  @P1 LDG.E.U8 R241, desc[UR14][R134.64] ;  /* 0x0000000e86f11981 */ /* 0x000122000c1e1100 */
[----:B------:R-:W-:-:S02]  /*4520*/  ISETP.GT.AND P3, PT, R17, 0x3b, PT ;  /* 0x0000003b1100780c */ /* 0x000fc40003f64270 */
[-C--:B------:R-:W-:Y:S01]  /*4530*/  LEA.HI.X.SX32 R137, R91, R21.reuse, 0x1, P4 ;  /* 0x000000155b897211 */ /* 0x080fe200020f0eff */
[----:B------:R1:W4:Y:S01]  /*4540*/  @P2 LDG.E.U8 R243, desc[UR14][R138.64] ;  /* 0x0000000e8af32981 */ /* 0x000322000c1e1100 */
[C---:B------:R-:W-:Y:S01]  /*4550*/  IMAD R91, R14.reuse, 0x3c, RZ ;  /* 0x0000003c0e5b7824 */ /* 0x040fe200078e02ff */
[C---:B------:R-:W-:Y:S02]  /*4560*/  ISETP.GT.AND P1, PT, R17.reuse, 0x3a, PT ;  /* 0x0000003a1100780c */ /* 0x040fe40003f24270 */
[----:B------:R-:W-:Y:S02]  /*4570*/  ISETP.GT.AND P2, PT, R17, 0x3c, PT ;  /* 0x0000003c1100780c */ /* 0x000fe40003f44270 */
[CC--:B0-----:R-:W-:Y:S02]  /*4580*/  IADD3 R134, P5, R89.reuse, R16.reuse, RZ ;  /* 0x0000001059867210 */ /* 0x0c1fe40007fbe0ff */
[----:B------:R-:W-:Y:S02]  /*4590*/  PRMT R245, RZ, 0x7610, R245 ;  /* 0x00007610fff57816 */ /* 0x000fe400000000f5 */
[----:B------:R-:W-:Y:S01]  /*45a0*/  LEA.HI.X.SX32 R135, R89, R21, 0x1, P5 ;  /* 0x0000001559877211 */ /* 0x000fe200028f0eff */
[----:B------:R-:W-:Y:S01]  /*45b0*/  IMAD R89, R14, 0x3d, RZ ;  /* 0x0000003d0e597824 */ /* 0x000fe200078e02ff */
[----:B------:R-:W-:-:S02]  /*45c0*/  IADD3 R132, P4, R91, R16, RZ ;  /* 0x000000105b847210 */ /* 0x000fc40007f9e0ff */
[----:B------:R-:W-:Y:S01]  /*45d0*/  PRMT R244, RZ, 0x7610, R244 ;  /* 0x00007610fff47816 */ /* 0x000fe200000000f4 */
[----:B------:R-:W4:Y:S01]  /*45e0*/  @P3 LDG.E.U8 R245, desc[UR14][R134.64] ;  /* 0x0000000e86f53981 */ /* 0x000f22000c1e1100 */
[----:B------:R-:W-:Y:S02]  /*45f0*/  PRMT R246, RZ, 0x7610, R246 ;  /* 0x00007610fff67816 */ /* 0x000fe400000000f6 */
[-C--:B------:R-:W-:Y:S02]  /*4600*/  LEA.HI.X.SX32 R133, R91, R21.reuse, 0x1, P4 ;  /* 0x000000155b857211 */ /* 0x080fe400020f0eff */
[C---:B-1----:R-:W-:Y:S01]  /*4610*/  IADD3 R138, P3, R89.reuse, R16, RZ ;  /* 0x00000010598a7210 */ /* 0x042fe20007f7e0ff */
[----:B------:R0:W4:Y:S01]  /*4620*/  @P1 LDG.E.U8 R244, desc[UR14][R136.64] ;  /* 0x0000000e88f41981 */ /* 0x000122000c1e1100 */
[C---:B------:R-:W-:Y:S02]  /*4630*/  IMAD R91, R14.reuse, 0x3e, RZ ;  /* 0x0000003e0e5b7824 */ /* 0x040fe400078e02ff */
[----:B------:R-:W-:Y:S01]  /*4640*/  LEA.HI.X.SX32 R139, R89, R21, 0x1, P3 ;  /* 0x00000015598b7211 */ /* 0x000fe200018f0eff */
[----:B------:R1:W4:Y:S01]  /*4650*/  @P2 LDG.E.U8 R246, desc[UR14][R132.64] ;  /* 0x0000000e84f62981 */ /* 0x000322000c1e1100 */
[----:B------:R-:W-:Y:S01]  /*4660*/  IMAD R89, R14, 0x3f, RZ ;  /* 0x0000003f0e597824 */ /* 0x000fe200078e02ff */
[----:B------:R-:W-:-:S02]  /*4670*/  ISETP.GT.AND P1, PT, R17, 0x3d, PT ;  /* 0x0000003d1100780c */ /* 0x000fc40003f24270 */
[C---:B------:R-:W-:Y:S02]  /*4680*/  ISETP.GT.AND P2, PT, R17.reuse, 0x3e, PT ;  /* 0x0000003e1100780c */ /* 0x040fe40003f44270 */
[----:B------:R-:W-:Y:S02]  /*4690*/  ISETP.GT.AND P5, PT, R17, 0x3f, PT ;  /* 0x0000003f1100780c */ /* 0x000fe40003fa4270 */
[-C--:B0-----:R-:W-:Y:S02]  /*46a0*/  IADD3 R136, P4, R91, R16.reuse, RZ ;  /* 0x000000105b887210 */ /* 0x081fe40007f9e0ff */
[----:B------:R-:W-:Y:S02]  /*46b0*/  IADD3 R134, P3, R89, R16, RZ ;  /* 0x0000001059867210 */ /* 0x000fe40007f7e0ff */
[----:B------:R-:W-:Y:S02]  /*46c0*/  PRMT R247, RZ, 0x7610, R247 ;  /* 0x00007610fff77816 */ /* 0x000fe400000000f7 */
[----:B------:R-:W-:-:S02]  /*46d0*/  PRMT R248, RZ, 0x7610, R248 ;  /* 0x00007610fff87816 */ /* 0x000fc400000000f8 */
[----:B------:R-:W-:Y:S02]  /*46e0*/  PRMT R249, RZ, 0x7610, R249 ;  /* 0x00007610fff97816 */ /* 0x000fe400000000f9 */
[-C--:B------:R-:W-:Y:S01]  /*46f0*/  LEA.HI.X.SX32 R137, R91, R21.reuse, 0x1, P4 ;  /* 0x000000155b897211 */ /* 0x080fe200020f0eff */
[----:B------:R0:W4:Y:S01]  /*4700*/  @P1 LDG.E.U8 R247, desc[UR14][R138.64] ;  /* 0x0000000e8af71981 */ /* 0x000122000c1e1100 */
[----:B------:R-:W-:-:S03]  /*4710*/  LEA.HI.X.SX32 R135, R89, R21, 0x1, P3 ;  /* 0x0000001559877211 */ /* 0x000fc600018f0eff */
[----:B------:R3:W4:Y:S04]  /*4720*/  @P2 LDG.E.U8 R248, desc[UR14][R136.64] ;  /* 0x0000000e88f82981 */ /* 0x000728000c1e1100 */
[----:B------:R3:W4:Y:S01]  /*4730*/  @P5 LDG.E.U8 R249, desc[UR14][R134.64] ;  /* 0x0000000e86f95981 */ /* 0x000722000c1e1100 */
[C---:B------:R-:W-:Y:S02]  /*4740*/  IADD3 RZ, P1, R15.reuse, R96, RZ ;  /* 0x000000600fff7210 */ /* 0x040fe40007f3e0ff */
[----:B------:R-:W-:-:S03]  /*4750*/  IADD3 RZ, P2, R15, R100, RZ ;  /* 0x000000640fff7210 */ /* 0x000fc60007f5e0ff */
[----:B-1----:R-:W-:Y:S01]  /*4760*/  IMAD.X R133, R11, 0x1, R18, P1 ;  /* 0x000000010b857824 */ /* 0x002fe200008e0612 */
[C---:B------:R-:W-:Y:S01]  /*4770*/  IADD3 RZ, P1, R15.reuse, R104, RZ ;  /* 0x000000680fff7210 */ /* 0x040fe20007f3e0ff */
[----:B------:R-:W-:Y:S01]  /*4780*/  IMAD.IADD R132, R15, 0x1, R96 ;  /* 0x000000010f847824 */ /* 0x000fe200078e0260 */
[----:B------:R-:W-:Y:S01]  /*4790*/  PRMT R222, RZ, 0x7610, R222 ;  /* 0x00007610ffde7816 */ /* 0x000fe200000000de */
[----:B------:R-:W-:Y:S01]  /*47a0*/  BAR.SYNC.DEFER_BLOCKING 0x0 ;  /* 0x0000000000007b1d */ /* 0x000fe20000010000 */
[C---:B0-----:R-:W-:Y:S02]  /*47b0*/  IMAD.X R139, R11.reuse, 0x1, R20, P2 ;  /* 0x000000010b8b7824 */ /* 0x041fe400010e0614 */
[----:B---3--:R-:W-:Y:S01]  /*47c0*/  IMAD.X R137, R11, 0x1, R22, P1 ;  /* 0x000000010b897824 */ /* 0x008fe200008e0616 */
[C---:B------:R-:W-:Y:S02]  /*47d0*/  IADD3 RZ, P1, R15.reuse, R112, RZ ;  /* 0x000000700fff7210 */ /* 0x040fe40007f3e0ff */
[C---:B------:R-:W-:Y:S01]  /*47e0*/  IADD3 RZ, P2, R15.reuse, R108, RZ ;  /* 0x0000006c0fff7210 */ /* 0x040fe20007f5e0ff */
[C---:B------:R-:W-:Y:S01]  /*47f0*/  IMAD.IADD R136, R15.reuse, 0x1, R104 ;  /* 0x000000010f887824 */ /* 0x040fe200078e0268 */
[----:B------:R-:W-:Y:S01]  /*4800*/  PRMT R91, RZ, 0x7610, R91 ;  /* 0x00007610ff5b7816 */ /* 0x000fe2000000005b */
[----:B------:R-:W-:Y:S01]  /*4810*/  IMAD.IADD R138, R15, 0x1, R100 ;  /* 0x000000010f8a7824 */ /* 0x000fe200078e0264 */
[----:B------:R-:W-:Y:S01]  /*4820*/  PRMT R89, RZ, 0x7610, R89 ;  /* 0x00007610ff597816 */ /* 0x000fe20000000059 */
[----:B------:R-:W-:Y:S01]  /*4830*/  IMAD.X R135, R11, 0x1, R88, P2 ;  /* 0x000000010b877824 */ /* 0x000fe200010e0658 */
[----:B------:R-:W-:-:S02]  /*4840*/  IADD3 RZ, P2, R15, R116, RZ ;  /* 0x000000740fff7210 */ /* 0x000fc40007f5e0ff */
[----:B------:R-:W-:Y:S01]  /*4850*/  PRMT R224, RZ, 0x7610, R224 ;  /* 0x00007610ffe07816 */ /* 0x000fe200000000e0 */
[----:B------:R-:W-:Y:S01]  /*4860*/  IMAD.IADD R134, R15, 0x1, R108 ;  /* 0x000000010f867824 */ /* 0x000fe200078e026c */
[----:B------:R-:W-:Y:S01]  /*4870*/  PRMT R93, RZ, 0x7610, R93 ;  /* 0x00007610ff5d7816 */ /* 0x000fe2000000005d */
[----:B------:R0:W3:Y:S04]  /*4880*/  @!P0 LDG.E.U8 R222, desc[UR14][R132.64] ;  /* 0x0000000e84de8981 */ /* 0x0000e8000c1e1100 */
[----:B------:R1:W3:Y:S04]  /*4890*/  @!P0 LDG.E.U8 R91, desc[UR14][R136.64] ;  /* 0x0000000e885b8981 */ /* 0x0002e8000c1e1100 */
[----:B------:R1:W3:Y:S01]  /*48a0*/  @!P0 LDG.E.U8 R89, desc[UR14][R138.64] ;  /* 0x0000000e8a598981 */ /* 0x0002e2000c1e1100 */
[----:B0-----:R-:W-:Y:S01]  /*48b0*/  IMAD.X R133, R11, 0x1, R90, P1 ;  /* 0x000000010b857824 */ /* 0x001fe200008e065a */
[C---:B------:R-:W-:Y:S01]  /*48c0*/  IADD3 RZ, P1, R15.reuse, R120, RZ ;  /* 0x000000780fff7210 */ /* 0x040fe20007f3e0ff */
[----:B------:R-:W-:Y:S01]  /*48d0*/  IMAD.IADD R132, R15, 0x1, R112 ;  /* 0x000000010f847824 */ /* 0x000fe200078e0270 */
[----:B------:R-:W-:Y:S01]  /*48e0*/  PRMT R95, RZ, 0x7610, R95 ;  /* 0x00007610ff5f7816 */ /* 0x000fe2000000005f */
[----:B------:R0:W3:Y:S02]  /*48f0*/  @!P0 LDG.E.U8 R93, desc[UR14][R134.64] ;  /* 0x0000000e865d8981 */ /* 0x0000e4000c1e1100 */
[----:B-1----:R-:W-:Y:S01]  /*4900*/  IMAD.X R137, R11, 0x1, R92, P1 ;  /* 0x000000010b897824 */ /* 0x002fe200008e065c */
[----:B------:R-:W-:Y:S01]  /*4910*/  IADD3 RZ, P1, R15, R128, RZ ;  /* 0x000000800fff7210 */ /* 0x000fe20007f3e0ff */
[----:B------:R-:W-:Y:S01]  /*4920*/  IMAD.X R139, R11, 0x1, R4, P2 ;  /* 0x000000010b8b7824 */ /* 0x000fe200010e0604 */
[C---:B------:R-:W-:Y:S01]  /*4930*/  IADD3 RZ, P2, R15.reuse, R124, RZ ;  /* 0x0000007c0fff7210 */ /* 0x040fe20007f5e0ff */
[----:B------:R1:W3:Y:S01]  /*4940*/  @!P0 LDG.E.U8 R224, desc[UR14][R132.64] ;  /* 0x0000000e84e08981 */ /* 0x0002e2000c1e1100 */
[C---:B------:R-:W-:Y:S01]  /*4950*/  IMAD.IADD R138, R15.reuse, 0x1, R116 ;  /* 0x000000010f8a7824 */ /* 0x040fe200078e0274 */
[----:B------:R-:W-:Y:S01]  /*4960*/  PRMT R97, RZ, 0x7610, R97 ;  /* 0x00007610ff617816 */ /* 0x000fe20000000061 */
[----:B------:R-:W-:-:S02]  /*4970*/  IMAD.IADD R136, R15, 0x1, R120 ;  /* 0x000000010f887824 */ /* 0x000fc400078e0278 */
[----:B0-----:R-:W-:Y:S01]  /*4980*/  IMAD.X R135, R11, 0x1, R94, P2 ;  /* 0x000000010b877824 */ /* 0x001fe200010e065e */
[----:B------:R-:W-:Y:S01]  /*4990*/  IADD3 RZ, P2, R15, R148, RZ ;  /* 0x000000940fff7210 */ /* 0x000fe20007f5e0ff */
[----:B------:R0:W3:Y:S01]  /*49a0*/  @!P0 LDG.E.U8 R95, desc[UR14][R138.64] ;  /* 0x0000000e8a5f8981 */ /* 0x0000e2000c1e1100 */
[----:B-1----:R-:W-:Y:S01]  /*49b0*/  IMAD.X R133, R11, 0x1, R98, P1 ;  /* 0x000000010b857824 */ /* 0x002fe200008e0662 */
[C---:B------:R-:W-:Y:S02]  /*49c0*/  IADD3 RZ, P1, R15.reuse, R152, RZ ;  /* 0x000000980fff7210 */ /* 0x040fe40007f3e0ff */
[----:B------:R1:W3:Y:S01]  /*49d0*/  @!P0 LDG.E.U8 R97, desc[UR14][R136.64] ;  /* 0x0000000e88618981 */ /* 0x0002e2000c1e1100 */
[----:B------:R-:W-:Y:S01]  /*49e0*/  PRMT R226, RZ, 0x7610, R226 ;  /* 0x00007610ffe27816 */ /* 0x000fe200000000e2 */
[C---:B------:R-:W-:Y:S01]  /*49f0*/  IMAD.IADD R132, R15.reuse, 0x1, R128 ;  /* 0x000000010f847824 */ /* 0x040fe200078e0280 */
[----:B------:R-:W-:Y:S01]  /*4a00*/  PRMT R99, RZ, 0x7610, R99 ;  /* 0x00007610ff637816 */ /* 0x000fe20000000063 */
[----:B------:R-:W-:Y:S01]  /*4a10*/  IMAD.IADD R134, R15, 0x1, R124 ;  /* 0x000000010f867824 */ /* 0x000fe200078e027c */
[----:B------:R-:W-:Y:S01]  /*4a20*/  PRMT R101, RZ, 0x7610, R101 ;  /* 0x00007610ff657816 */ /* 0x000fe20000000065 */
[----:B0-----:R-:W-:Y:S01]  /*4a30*/  IMAD.X R139, R11, 0x1, R106, P1 ;  /* 0x000000010b8b7824 */ /* 0x001fe200008e066a */
[C---:B------:R-:W-:Y:S01]  /*4a40*/  IADD3 RZ, P1, R15.reuse, R160, RZ ;  /* 0x000000a00fff7210 */ /* 0x040fe20007f3e0ff */
[----:B------:R0:W3:Y:S01]  /*4a50*/  @!P0 LDG.E.U8 R226, desc[UR14][R132.64] ;  /* 0x0000000e84e28981 */ /* 0x0000e2000c1e1100 */
[----:B-1----:R-:W-:-:S02]  /*4a60*/  IMAD.IADD R136, R15, 0x1, R148 ;  /* 0x000000010f887824 */ /* 0x002fc400078e0294 */
[----:B------:R-:W-:Y:S01]  /*4a70*/  IMAD.X R137, R11, 0x1, R102, P2 ;  /* 0x000000010b897824 */ /* 0x000fe200010e0666 */
[C---:B------:R-:W-:Y:S01]  /*4a80*/  IADD3 RZ, P2, R15.reuse, R156, RZ ;  /* 0x0000009c0fff7210 */ /* 0x040fe20007f5e0ff */
[----:B------:R1:W3:Y:S01]  /*4a90*/  @!P0 LDG.E.U8 R99, desc[UR14][R134.64] ;  /* 0x0000000e86638981 */ /* 0x0002e2000c1e1100 */
[----:B------:R-:W-:Y:S01]  /*4aa0*/  PRMT R105, RZ, 0x7610, R105 ;  /* 0x00007610ff697816 */ /* 0x000fe20000000069 */
[----:B------:R-:W-:Y:S01]  /*4ab0*/  IMAD.IADD R138, R15, 0x1, R152 ;  /* 0x000000010f8a7824 */ /* 0x000fe200078e0298 */
[----:B------:R-:W-:Y:S01]  /*4ac0*/  PRMT R103, RZ, 0x7610, R103 ;  /* 0x00007610ff677816 */ /* 0x000fe20000000067 */
[----:B------:R1:W3:Y:S01]  /*4ad0*/  @!P0 LDG.E.U8 R101, desc[UR14][R136.64] ;  /* 0x0000000e88658981 */ /* 0x0002e2000c1e1100 */
[----:B0-----:R-:W-:Y:S01]  /*4ae0*/  IMAD.X R133, R11, 0x1, R114, P1 ;  /* 0x000000010b857824 */ /* 0x001fe200008e0672 */
[----:B------:R-:W-:Y:S01]  /*4af0*/  PRMT R228, RZ, 0x7610, R228 ;  /* 0x00007610ffe47816 */ /* 0x000fe200000000e4 */
[C---:B------:R-:W-:Y:S02]  /*4b00*/  IMAD.IADD R132, R15.reuse, 0x1, R160 ;  /* 0x000000010f847824 */ /* 0x040fe400078e02a0 */
[----:B------:R0:W3:Y:S01]  /*4b10*/  @!P0 LDG.E.U8 R103, desc[UR14][R138.64] ;  /* 0x0000000e8a678981 */ /* 0x0000e2000c1e1100 */
[----:B-1----:R-:W-:-:S02]  /*4b20*/  IMAD.IADD R134, R15, 0x1, R156 ;  /* 0x000000010f867824 */ /* 0x002fc400078e029c */
[----:B------:R-:W-:Y:S01]  /*4b30*/  IMAD.X R135, R11, 0x1, R110, P2 ;  /* 0x000000010b877824 */ /* 0x000fe200010e066e */
[----:B------:R-:W3:Y:S01]  /*4b40*/  @!P0 LDG.E.U8 R228, desc[UR14][R132.64] ;  /* 0x0000000e84e48981 */ /* 0x000ee2000c1e1100 */
[----:B------:R-:W-:-:S03]  /*4b50*/  IADD3 R136, P1, R15, R206, RZ ;  /* 0x000000ce0f887210 */ /* 0x000fc60007f3e0ff */
[----:B------:R1:W3:Y:S02]  /*4b60*/  @!P0 LDG.E.U8 R105, desc[UR14][R134.64] ;  /* 0x0000000e86698981 */ /* 0x0002e4000c1e1100 */
[----:B------:R-:W-:Y:S01]  /*4b70*/  IMAD.X R137, R11, 0x1, R202, P1 ;  /* 0x000000010b897824 */ /* 0x000fe200008e06ca */
[C---:B0-----:R-:W-:Y:S02]  /*4b80*/  IADD3 R138, P2, R15.reuse, R208, RZ ;  /* 0x000000d00f8a7210 */ /* 0x041fe40007f5e0ff */
[----:B------:R-:W-:Y:S02]  /*4b90*/  PRMT R109, RZ, 0x7610, R109 ;  /* 0x00007610ff6d7816 */ /* 0x000fe4000000006d */
[----:B-1----:R-:W-:Y:S01]  /*4ba0*/  IADD3 R134, P1, R15, R210, RZ ;  /* 0x000000d20f867210 */ /* 0x002fe20007f3e0ff */
[----:B------:R-:W-:-:S04]  /*4bb0*/  IMAD.X R139, R11, 0x1, R198, P2 ;  /* 0x000000010b8b7824 */ /* 0x000fc800010e06c6 */
[----:B------:R-:W-:Y:S01]  /*4bc0*/  IMAD.X R135, R11, 0x1, R194, P1 ;  /* 0x000000010b877824 */ /* 0x000fe200008e06c2 */
[----:B------:R-:W-:Y:S01]  /*4bd0*/  IADD3 R132, P1, R15, R212, RZ ;  /* 0x000000d40f847210 */ /* 0x000fe20007f3e0ff */
[----:B------:R0:W3:Y:S01]  /*4be0*/  @!P0 LDG.E.U8 R109, desc[UR14][R138.64] ;  /* 0x0000000e8a6d8981 */ /* 0x0000e2000c1e1100 */
[----:B------:R-:W-:Y:S02]  /*4bf0*/  PRMT R111, RZ, 0x7610, R111 ;  /* 0x00007610ff6f7816 */ /* 0x000fe4000000006f */
[----:B------:R-:W-:Y:S01]  /*4c00*/  PRMT R107, RZ, 0x7610, R107 ;  /* 0x00007610ff6b7816 */ /* 0x000fe2000000006b */
[----:B------:R-:W-:Y:S01]  /*4c10*/  IMAD.X R133, R11, 0x1, R190, P1 ;  /* 0x000000010b857824 */ /* 0x000fe200008e06be */
[----:B------:R-:W-:-:S04]  /*4c20*/  PRMT R230, RZ, 0x7610, R230 ;  /* 0x00007610ffe67816 */ /* 0x000fc800000000e6 */
[----:B------:R1:W3:Y:S01]  /*4c30*/  @!P0 LDG.E.U8 R111, desc[UR14][R132.64] ;  /* 0x0000000e846f8981 */ /* 0x0002e2000c1e1100 */
[----:B0-----:R-:W-:-:S03]  /*4c40*/  IADD3 R138, P1, R15, R216, RZ ;  /* 0x000000d80f8a7210 */ /* 0x001fc60007f3e0ff */
[----:B------:R0:W3:Y:S02]  /*4c50*/  @!P0 LDG.E.U8 R107, desc[UR14][R136.64] ;  /* 0x0000000e886b8981 */ /* 0x0000e4000c1e1100 */
[----:B------:R-:W-:Y:S01]  /*4c60*/  IMAD.X R139, R11, 0x1, R182, P1 ;  /* 0x000000010b8b7824 */ /* 0x000fe200008e06b6 */
[----:B------:R-:W-:Y:S01]  /*4c70*/  PRMT R113, RZ, 0x7610, R113 ;  /* 0x00007610ff717816 */ /* 0x000fe20000000071 */
[----:B------:R2:W3:Y:S01]  /*4c80*/  @!P0 LDG.E.U8 R230, desc[UR14][R134.64] ;  /* 0x0000000e86e68981 */ /* 0x0004e2000c1e1100 */
[C---:B-1----:R-:W-:Y:S02]  /*4c90*/  IADD3 R132, P1, R15.reuse, R218, RZ ;  /* 0x000000da0f847210 */ /* 0x042fe40007f3e0ff */
[----:B0-----:R-:W-:-:S03]  /*4ca0*/  IADD3 R136, P2, R15, R214, RZ ;  /* 0x000000d60f887210 */ /* 0x001fc60007f5e0ff */
[----:B------:R-:W-:Y:S01]  /*4cb0*/  IMAD.X R133, R11, 0x1, R178, P1 ;  /* 0x000000010b857824 */ /* 0x000fe200008e06b2 */
[----:B--2---:R-:W-:Y:S01]  /*4cc0*/  IADD3 R134, P1, R15, R204, RZ ;  /* 0x000000cc0f867210 */ /* 0x004fe20007f3e0ff */
[----:B------:R-:W-:Y:S01]  /*4cd0*/  IMAD.X R137, R11, 0x1, R186, P2 ;  /* 0x000000010b897824 */ /* 0x000fe200010e06ba */
[----:B------:R-:W-:-:S03]  /*4ce0*/  PRMT R115, RZ, 0x7610, R115 ;  /* 0x00007610ff737816 */ /* 0x000fc60000000073 */
[----:B------:R-:W-:Y:S01]  /*4cf0*/  IMAD.X R135, R11, 0x1, R174, P1 ;  /* 0x000000010b877824 */ /* 0x000fe200008e06ae */
[----:B------:R0:W2:Y:S01]  /*4d00*/  @!P0 LDG.E.U8 R113, desc[UR14][R136.64] ;  /* 0x0000000e88718981 */ /* 0x0000a2000c1e1100 */
[----:B------:R-:W-:-:S03]  /*4d10*/  PRMT R232, RZ, 0x7610, R232 ;  /* 0x00007610ffe87816 */ /* 0x000fc600000000e8 */
[----:B------:R1:W2:Y:S01]  /*4d20*/  @!P0 LDG.E.U8 R115, desc[UR14][R138.64] ;  /* 0x0000000e8a738981 */ /* 0x0002a2000c1e1100 */
[----:B------:R-:W-:-:S03]  /*4d30*/  PRMT R117, RZ, 0x7610, R117 ;  /* 0x00007610ff757816 */ /* 0x000fc60000000075 */
[----:B------:R1:W2:Y:S01]  /*4d40*/  @!P0 LDG.E.U8 R232, desc[UR14][R132.64] ;  /* 0x0000000e84e88981 */ /* 0x0002a2000c1e1100 */
[----:B0-----:R-:W-:-:S03]  /*4d50*/  IADD3 R136, P1, R15, R200, RZ ;  /* 0x000000c80f887210 */ /* 0x001fc60007f3e0ff */
[----:B------:R0:W2:Y:S02]  /*4d60*/  @!P0 LDG.E.U8 R117, desc[UR14][R134.64] ;  /* 0x0000000e86758981 */ /* 0x0000a4000c1e1100 */
[----:B------:R-:W-:Y:S01]  /*4d70*/  IMAD.X R137, R11, 0x1, R170, P1 ;  /* 0x000000010b897824 */ /* 0x000fe200008e06aa */
[----:B-1----:R-:W-:-:S05]  /*4d80*/  IADD3 R138, P1, R15, R196, RZ ;  /* 0x000000c40f8a7210 */ /* 0x002fca0007f3e0ff */
[----:B------:R-:W-:Y:S01]  /*4d90*/  IMAD.X R139, R11, 0x1, R166, P1 ;  /* 0x000000010b8b7824 */ /* 0x000fe200008e06a6 */
[----:B------:R-:W-:Y:S02]  /*4da0*/  IADD3 R132, P1, R15, R192, RZ ;  /* 0x000000c00f847210 */ /* 0x000fe40007f3e0ff */
[----:B------:R-:W-:-:S03]  /*4db0*/  PRMT R119, RZ, 0x7610, R119 ;  /* 0x00007610ff777816 */ /* 0x000fc60000000077 */
[----:B------:R-:W-:Y:S01]  /*4dc0*/  IMAD.X R133, R11, 0x1, R162, P1 ;  /* 0x000000010b857824 */ /* 0x000fe200008e06a2 */
[----:B0-----:R-:W-:Y:S02]  /*4dd0*/  IADD3 R134, P1, R15, R188, RZ ;  /* 0x000000bc0f867210 */ /* 0x001fe40007f3e0ff */
[----:B------:R0:W2:Y:S01]  /*4de0*/  @!P0 LDG.E.U8 R119, desc[UR14][R136.64] ;  /* 0x0000000e88778981 */ /* 0x0000a2000c1e1100 */
[----:B------:R-:W-:Y:S02]  /*4df0*/  PRMT R121, RZ, 0x7610, R121 ;  /* 0x00007610ff797816 */ /* 0x000fe40000000079 */
[----:B------:R-:W-:Y:S01]  /*4e00*/  IMAD.X R135, R11, 0x1, R158, P1 ;  /* 0x000000010b877824 */ /* 0x000fe200008e069e */
[----:B------:R-:W-:-:S03]  /*4e10*/  PRMT R234, RZ, 0x7610, R234 ;  /* 0x00007610ffea7816 */ /* 0x000fc600000000ea */
[----:B------:R1:W2:Y:S01]  /*4e20*/  @!P0 LDG.E.U8 R121, desc[UR14][R138.64] ;  /* 0x0000000e8a798981 */ /* 0x0002a2000c1e1100 */
[----:B0-----:R-:W-:-:S03]  /*4e30*/  IADD3 R136, P1, R15, R184, RZ ;  /* 0x000000b80f887210 */ /* 0x001fc60007f3e0ff */
[----:B------:R0:W2:Y:S02]  /*4e40*/  @!P0 LDG.E.U8 R234, desc[UR14][R132.64] ;  /* 0x0000000e84ea8981 */ /* 0x0000a4000c1e1100 */
[----:B------:R-:W-:Y:S01]  /*4e50*/  IMAD.X R137, R11, 0x1, R154, P1 ;  /* 0x000000010b897824 */ /* 0x000fe200008e069a */
[----:B-1----:R-:W-:Y:S02]  /*4e60*/  IADD3 R138, P1, R15, R180, RZ ;  /* 0x000000b40f8a7210 */ /* 0x002fe40007f3e0ff */
        /* <DEDUP_REMOVED lines=15> */
[----:B------:R0:W2:Y:S03]  /*4f60*/  @!P0 LDG.E.U8 R236, desc[UR14][R132.64] ;  /* 0x0000000e84ec8981 */ /* 0x0000a6000c1e1100 */
[----:B------:R-:W-:Y:S01]  /*4f70*/  IMAD.X R139, R11, 0x1, R126, P1 ;  /* 0x000000010b8b7824 */ /* 0x000fe200008e067e */
[----:B------:R-:W-:Y:S02]  /*4f80*/  PRMT R131, RZ, 0x7610, R131 ;  /* 0x00007610ff837816 */ /* 0x000fe40000000083 */
[----:B------:R-:W-:Y:S02]  /*4f90*/  PRMT R129, RZ, 0x7610, R129 ;  /* 0x00007610ff817816 */ /* 0x000fe40000000081 */
[----:B0-----:R-:W-:-:S02]  /*4fa0*/  IADD3 R132, P1, R15, R12, RZ ;  /* 0x0000000c0f847210 */ /* 0x001fc40007f3e0ff */
[----:B------:R-:W2:Y:S01]  /*4fb0*/  @!P0 LDG.E.U8 R131, desc[UR14][R136.64] ;  /* 0x0000000e88838981 */ /* 0x000ea2000c1e1100 */
[----:B------:R-:W-:Y:S02]  /*4fc0*/  PRMT R149, RZ, 0x7610, R149 ;  /* 0x00007610ff957816 */ /* 0x000fe40000000095 */
[----:B------:R-:W-:Y:S01]  /*4fd0*/  PRMT R151, RZ, 0x7610, R151 ;  /* 0x00007610ff977816 */ /* 0x000fe20000000097 */
[----:B------:R-:W-:Y:S01]  /*4fe0*/  IMAD.X R133, R11, 0x1, R220, P1 ;  /* 0x000000010b857824 */ /* 0x000fe200008e06dc */
[----:B------:R0:W2:Y:S04]  /*4ff0*/  @!P0 LDG.E.U8 R129, desc[UR14][R134.64] ;  /* 0x0000000e86818981 */ /* 0x0000a8000c1e1100 */
[----:B------:R1:W2:Y:S04]  /*5000*/  @!P0 LDG.E.U8 R149, desc[UR14][R138.64] ;  /* 0x0000000e8a958981 */ /* 0x0002a8000c1e1100 */
[----:B------:R5:W2:Y:S01]  /*5010*/  @!P0 LDG.E.U8 R151, desc[UR14][R132.64] ;  /* 0x0000000e84978981 */ /* 0x000aa2000c1e1100 */
[----:B------:R-:W-:-:S02]  /*5020*/  LOP3.LUT R140, R140, 0xffff, RZ, 0xc0, !PT ;  /* 0x0000ffff8c8c7812 */ /* 0x000fc400078ec0ff */
[----:B0-----:R-:W-:Y:S02]  /*5030*/  LOP3.LUT R135, R250, 0xffff, RZ, 0xc0, !PT ;  /* 0x0000fffffa877812 */ /* 0x001fe400078ec0ff */
[----:B------:R-:W-:Y:S02]  /*5040*/  LOP3.LUT R144, R144, 0xffff, RZ, 0xc0, !PT ;  /* 0x0000ffff90907812 */ /* 0x000fe400078ec0ff */
[----:B------:R-:W-:Y:S02]  /*5050*/  PRMT R140, R140, 0x3340, R135 ;  /* 0x000033408c8c7816 */ /* 0x000fe40000000087 */
[----:B------:R-:W-:Y:S02]  /*5060*/  LOP3.LUT R135, R143, 0xffff, RZ, 0xc0, !PT ;  /* 0x0000ffff8f877812 */ /* 0x000fe400078ec0ff */
[----:B------:R-:W-:Y:S02]  /*5070*/  LOP3.LUT R134, R145, 0xffff, RZ, 0xc0, !PT ;  /* 0x0000ffff91867812 */ /* 0x000fe400078ec0ff */
[----:B------:R-:W-:-:S02]  /*5080*/  LOP3.LUT R137, R146, 0xffff, RZ, 0xc0, !PT ;  /* 0x0000ffff92897812 */ /* 0x000fc400078ec0ff */
[----:B------:R-:W-:Y:S02]  /*5090*/  PRMT R135, R135, 0x3340, R144 ;  /* 0x0000334087877816 */ /* 0x000fe40000000090 */
[----:B------:R-:W-:Y:S02]  /*50a0*/  PRMT R134, R134, 0x3340, R137 ;  /* 0x0000334086867816 */ /* 0x000fe40000000089 */
[----:B------:R-:W-:Y:S02]  /*50b0*/  LOP3.LUT R143, R163, 0xffff, RZ, 0xc0, !PT ;  /* 0x0000ffffa38f7812 */ /* 0x000fe400078ec0ff */
[----:B-1----:R-:W-:Y:S02]  /*50c0*/  LOP3.LUT R138, R165, 0xffff, RZ, 0xc0, !PT ;  /* 0x0000ffffa58a7812 */ /* 0x002fe400078ec0ff */
[----:B------:R-:W-:Y:S02]  /*50d0*/  LOP3.LUT R137, R171, 0xffff, RZ, 0xc0, !PT ;  /* 0x0000ffffab897812 */ /* 0x000fe400078ec0ff */
[----:B------:R-:W-:-:S02]  /*50e0*/  LOP3.LUT R144, R173, 0xffff, RZ, 0xc0, !PT ;  /* 0x0000ffffad907812 */ /* 0x000fc400078ec0ff */
[----:B------:R-:W-:Y:S02]  /*50f0*/  LOP3.LUT R147, R147, 0xffff, RZ, 0xc0, !PT ;  /* 0x0000ffff93937812 */ /* 0x000fe400078ec0ff */
[----:B-----5:R-:W-:Y:S02]  /*5100*/  LOP3.LUT R132, R153, 0xffff, RZ, 0xc0, !PT ;  /* 0x0000ffff99847812 */ /* 0x020fe400078ec0ff */
[----:B------:R-:W-:Y:S02]  /*5110*/  LOP3.LUT R145, R183, 0xffff, RZ, 0xc0, !PT ;  /* 0x0000ffffb7917812 */ /* 0x000fe400078ec0ff */
[----:B------:R-:W-:Y:S02]  /*5120*/  LOP3.LUT R250, R185, 0xffff, RZ, 0xc0, !PT ;  /* 0x0000ffffb9fa7812 */ /* 0x000fe400078ec0ff */
[----:B------:R-:W-:Y:S02]  /*5130*/  LOP3.LUT R155, R155, 0xffff, RZ, 0xc0, !PT ;  /* 0x0000ffff9b9b7812 */ /* 0x000fe400078ec0ff */
[----:B------:R-:W-:-:S02]  /*5140*/  LOP3.LUT R136, R157, 0xffff, RZ, 0xc0, !PT ;  /* 0x0000ffff9d887812 */ /* 0x000fc400078ec0ff */
[----:B------:R-:W-:Y:S02]  /*5150*/  PRMT R143, R143, 0x3340, R138 ;  /* 0x000033408f8f7816 */ /* 0x000fe4000000008a */
[----:B------:R-:W-:Y:S02]  /*5160*/  LOP3.LUT R138, R167, 0xffff, RZ, 0xc0, !PT ;  /* 0x0000ffffa78a7812 */ /* 0x000fe400078ec0ff */
[----:B------:R-:W-:Y:S02]  /*5170*/  LOP3.LUT R169, R169, 0xffff, RZ, 0xc0, !PT ;  /* 0x0000ffffa9a97812 */ /* 0x000fe400078ec0ff */
[----:B------:R-:W-:Y:S02]  /*5180*/  PRMT R137, R137, 0x3340, R144 ;  /* 0x0000334089897816 */ /* 0x000fe40000000090 */
[----:B------:R-:W-:Y:S02]  /*5190*/  LOP3.LUT R139, R175, 0xffff, RZ, 0xc0, !PT ;  /* 0x0000ffffaf8b7812 */ /* 0x000fe400078ec0ff */
[----:B------:R-:W-:-:S02]  /*51a0*/  LOP3.LUT R144, R177, 0xffff, RZ, 0xc0, !PT ;  /* 0x0000ffffb1907812 */ /* 0x000fc400078ec0ff */
[----:B------:R-:W-:Y:S02]  /*51b0*/  PRMT R133, R147, 0x3340, R132 ;  /* 0x0000334093857816 */ /* 0x000fe40000000084 */
[----:B------:R-:W-:Y:S02]  /*51c0*/  LOP3.LUT R179, R179, 0xffff, RZ, 0xc0, !PT ;  /* 0x0000ffffb3b37812 */ /* 0x000fe400078ec0ff */
[----:B------:R-:W-:Y:S02]  /*51d0*/  LOP3.LUT R146, R181, 0xffff, RZ, 0xc0, !PT ;  /* 0x0000ffffb5927812 */ /* 0x000fe400078ec0ff */
[----:B------:R-:W-:Y:S02]  /*51e0*/  PRMT R145, R145, 0x3340, R250 ;  /* 0x0000334091917816 */ /* 0x000fe400000000fa */
[----:B------:R-:W-:Y:S02]  /*51f0*/  PRMT R132, R155, 0x3340, R136 ;  /* 0x000033409b847816 */ /* 0x000fe40000000088 */
[----:B------:R-:W-:-:S02]  /*5200*/  LOP3.LUT R147, R191, 0xffff, RZ, 0xc0, !PT ;  /* 0x0000ffffbf937812 */ /* 0x000fc400078ec0ff */
[----:B------:R-:W-:Y:S02]  /*5210*/  LOP3.LUT R250, R193, 0xffff, RZ, 0xc0, !PT ;  /* 0x0000ffffc1fa7812 */ /* 0x000fe400078ec0ff */
[----:B------:R-:W-:Y:S02]  /*5220*/  LOP3.LUT R136, R159, 0xffff, RZ, 0xc0, !PT ;  /* 0x0000ffff9f887812 */ /* 0x000fe400078ec0ff */
[----:B------:R-:W-:Y:S02]  /*5230*/  LOP3.LUT R161, R161, 0xffff, RZ, 0xc0, !PT ;  /* 0x0000ffffa1a17812 */ /* 0x000fe400078ec0ff */
[----:B------:R-:W-:Y:S02]  /*5240*/  PRMT R138, R138, 0x3340, R169 ;  /* 0x000033408a8a7816 */ /* 0x000fe400000000a9 */
[----:B------:R-:W-:Y:S02]  /*5250*/  LOP3.LUT R195, R195, 0xffff, RZ, 0xc0, !PT ;  /* 0x0000ffffc3c37812 */ /* 0x000fe400078ec0ff */
[----:B------:R-:W-:-:S02]  /*5260*/  LOP3.LUT R252, R197, 0xffff, RZ, 0xc0, !PT ;  /* 0x0000ffffc5fc7812 */ /* 0x000fc400078ec0ff */
[----:B------:R-:W-:Y:S02]  /*5270*/  PRMT R139, R139, 0x3340, R144 ;  /* 0x000033408b8b7816 */ /* 0x000fe40000000090 */
[----:B------:R-:W-:Y:S02]  /*5280*/  LOP3.LUT R169, R238, 0xffff, RZ, 0xc0, !PT ;  /* 0x0000ffffeea97812 */ /* 0x000fe400078ec0ff */
[----:B----4-:R-:W-:Y:S02]  /*5290*/  LOP3.LUT R239, R239, 0xffff, RZ, 0xc0, !PT ;  /* 0x0000ffffefef7812 */ /* 0x010fe400078ec0ff */
[----:B------:R-:W-:Y:S02]  /*52a0*/  PRMT R144, R179, 0x3340, R146 ;  /* 0x00003340b3907816 */ /* 0x000fe40000000092 */
[----:B------:R-:W-:Y:S02]  /*52b0*/  LOP3.LUT R142, R142, 0xffff, RZ, 0xc0, !PT ;  /* 0x0000ffff8e8e7812 */ /* 0x000fe400078ec0ff */
[----:B------:R-:W-:-:S02]  /*52c0*/  LOP3.LUT R141, R141, 0xffff, RZ, 0xc0, !PT ;  /* 0x0000ffff8d8d7812 */ /* 0x000fc400078ec0ff */
[----:B------:R-:W-:Y:S02]  /*52d0*/  LOP3.LUT R146, R187, 0xffff, RZ, 0xc0, !PT ;  /* 0x0000ffffbb927812 */ /* 0x000fe400078ec0ff */
[----:B------:R-:W-:Y:S02]  /*52e0*/  LOP3.LUT R189, R189, 0xffff, RZ, 0xc0, !PT ;  /* 0x0000ffffbdbd7812 */ /* 0x000fe400078ec0ff */
[----:B------:R-:W-:Y:S02]  /*52f0*/  PRMT R147, R147, 0x3340, R250 ;  /* 0x0000334093937816 */ /* 0x000fe400000000fa */
[----:B------:R-:W-:Y:S02]  /*5300*/  PRMT R136, R136, 0x3340, R161 ;  /* 0x0000334088887816 */ /* 0x000fe400000000a1 */
[----:B------:R-:W-:Y:S02]  /*5310*/  PRMT R250, R195, 0x3340, R252 ;  /* 0x00003340c3fa7816 */ /* 0x000fe400000000fc */
[----:B------:R-:W-:-:S02]  /*5320*/  LOP3.LUT R153, R199, 0xffff, RZ, 0xc0, !PT ;  /* 0x0000ffffc7997812 */ /* 0x000fc400078ec0ff */
[----:B------:R-:W-:Y:S02]  /*5330*/  LOP3.LUT R201, R201, 0xffff, RZ, 0xc0, !PT ;  /* 0x0000ffffc9c97812 */ /* 0x000fe400078ec0ff */
[----:B------:R-:W-:Y:S02]  /*5340*/  LOP3.LUT R203, R203, 0xffff, RZ, 0xc0, !PT ;  /* 0x0000ffffcbcb7812 */ /* 0x000fe400078ec0ff */
[----:B------:R-:W-:Y:S02]  /*5350*/  LOP3.LUT R252, R205, 0xffff, RZ, 0xc0, !PT ;  /* 0x0000ffffcdfc7812 */ /* 0x000fe400078ec0ff */
[----:B------:R-:W-:Y:S02]  /*5360*/  LOP3.LUT R155, R207, 0xffff, RZ, 0xc0, !PT ;  /* 0x0000ffffcf9b7812 */ /* 0x000fe400078ec0ff */
[----:B------:R-:W-:Y:S02]  /*5370*/  LOP3.LUT R209, R209, 0xffff, RZ, 0xc0, !PT ;  /* 0x0000ffffd1d17812 */ /* 0x000fe400078ec0ff */
        /* <DEDUP_REMOVED lines=10> */
[----:B------:R-:W-:Y:S02]  /*5420*/  PRMT R239, R169, 0x3340, R239 ;  /* 0x00003340a9ef7816 */ /* 0x000fe400000000ef */
        /* <DEDUP_REMOVED lines=14> */
[----:B------:R-:W-:Y:S02]  /*5510*/  PRMT R169, R142, 0x3340, R141 ;  /* 0x000033408ea97816 */ /* 0x000fe4000000008d */
[----:B------:R-:W-:Y:S02]  /*5520*/  PRMT R146, R146, 0x3340, R189 ;  /* 0x0000334092927816 */ /* 0x000fe400000000bd */
[----:B------:R-:W-:Y:S02]  /*5530*/  PRMT R153, R153, 0x3340, R201 ;  /* 0x0000334099997816 */ /* 0x000fe400000000c9 */
[----:B------:R-:W-:Y:S02]  /*5540*/  PRMT R252, R203, 0x3340, R252 ;  /* 0x00003340cbfc7816 */ /* 0x000fe400000000fc */
[----:B------:R-:W-:Y:S02]  /*5550*/  PRMT R155, R155, 0x3340, R209 ;  /* 0x000033409b9b7816 */ /* 0x000fe400000000d1 */
[----:B------:R-:W-:-:S02]  /*5560*/  PRMT R157, R157, 0x3340, R213 ;  /* 0x000033409d9d7816 */ /* 0x000fc400000000d5 */
        /* <DEDUP_REMOVED lines=22> */
[----:B------:R-:W-:Y:S01]  /*56d0*/  PRMT R139, R163, 0x5410, R165 ;  /* 0x00005410a38b7816 */ /* 0x000fe200000000a5 */
[----:B------:R-:W-:Y:S01]  /*56e0*/  STS.128 [R13+UR12], R140 ;  /* 0x0000008c0d007988 */ /* 0x000fe20008000c0c */
[----:B------:R-:W-:-:S02]  /*56f0*/  PRMT R144, R167, 0x5410, R238 ;  /* 0x00005410a7907816 */ /* 0x000fc400000000ee */
[----:B------:R-:W-:Y:S02]  /*5700*/  PRMT R145, R239, 0x5410, R240 ;  /* 0x00005410ef917816 */ /* 0x000fe400000000f0 */
[----:B------:R-:W-:Y:S02]  /*5710*/  PRMT R146, R242, 0x5410, R245 ;  /* 0x00005410f2927816 */ /* 0x000fe400000000f5 */
[----:B------:R-:W-:Y:S01]  /*5720*/  PRMT R147, R246, 0x5410, R249 ;  /* 0x00005410f6937816 */ /* 0x000fe200000000f9 */
[----:B------:R0:W-:Y:S01]  /*5730*/  STS.128 [R10+UR12], R132 ;  /* 0x000000840a007988 */ /* 0x0001e20008000c0c */
[----:B------:R-:W-:-:S03]  /*5740*/  LOP3.LUT R238, R3, 0x10, RZ, 0x3c, !PT ;  /* 0x0000001003ee7812 */ /* 0x000fc600078e3cff */
[----:B------:R-:W-:Y:S04]  /*5750*/  STS.128 [R9+UR12], R136 ;  /* 0x0000008809007988 */ /* 0x000fe80008000c0c */
[----:B------:R-:W-:Y:S04]  /*5760*/  STS.128 [R8+UR12], R144 ;  /* 0x0000009008007988 */ /* 0x000fe80008000c0c */
[----:B---3--:R-:W-:Y:S01]  /*5770*/  STS.U8 [R3+UR12+0x2000], R222 ;  /* 0x002000de03007988 */ /* 0x008fe2000800000c */
[C---:B0-----:R-:W-:Y:S02]  /*5780*/  LOP3.LUT R132, R3.reuse, 0x20, RZ, 0x3c, !PT ;  /* 0x0000002003847812 */ /* 0x041fe400078e3cff */
[----:B------:R-:W-:Y:S01]  /*5790*/  LOP3.LUT R134, R3, 0x30, RZ, 0x3c, !PT ;  /* 0x0000003003867812 */ /* 0x000fe200078e3cff */
[----:B------:R-:W-:Y:S04]  /*57a0*/  STS.U8 [R3+UR12+0x2200], R224 ;  /* 0x002200e003007988 */ /* 0x000fe8000800000c */
[----:B------:R-:W-:Y:S04]  /*57b0*/  STS.U8 [R3+UR12+0x2400], R226 ;  /* 0x002400e203007988 */ /* 0x000fe8000800000c */
[----:B------:R-:W-:Y:S04]  /*57c0*/  STS.U8 [R3+UR12+0x2600], R228 ;  /* 0x002600e403007988 */ /* 0x000fe8000800000c */
[----:B------:R-:W-:Y:S04]  /*57d0*/  STS.U8 [R3+UR12+0x2e00], R230 ;  /* 0x002e00e603007988 */ /* 0x000fe8000800000c */
[----:B--2---:R-:W-:Y:S04]  /*57e0*/  STS.U8 [R3+UR12+0x2c00], R232 ;  /* 0x002c00e803007988 */ /* 0x004fe8000800000c */
[----:B------:R-:W-:Y:S04]  /*57f0*/  STS.U8 [R3+UR12+0x2a00], R234 ;  /* 0x002a00ea03007988 */ /* 0x000fe8000800000c */
[----:B------:R-:W-:Y:S04]  /*5800*/  STS.U8 [R3+UR12+0x2800], R236 ;  /* 0x002800ec03007988 */ /* 0x000fe8000800000c */
[----:B------:R0:W-:Y:S04]  /*5810*/  STS.U8 [R238+UR12+0x2080], R89 ;  /* 0x00208059ee007988 */ /* 0x0001e8000800000c */
        /* <DEDUP_REMOVED lines=22> */
[----:B------:R1:W-:Y:S01]  /*5980*/  STS.U8 [R134+UR12+0x2f80], R151 ;  /* 0x002f809786007988 */ /* 0x0003e2000800000c */
[----:B------:R2:W-:Y:S06]  /*5990*/  MEMBAR.ALL.CTA ;  /* 0x0000000000007992 */ /* 0x0005ec0000008000 */
[----:B--2---:R-:W2:Y:S01]  /*59a0*/  FENCE.VIEW.ASYNC.S ;  /* 0x00000000000073c6 */ /* 0x004ea20000000000 */
[----:B------:R-:W-:Y:S01]  /*59b0*/  R2UR UR4, R19 ;  /* 0x00000000130472ca */ /* 0x000fe200000e0000 */
[----:B--2---:R-:W-:Y:S06]  /*59c0*/  BAR.SYNC.DEFER_BLOCKING 0x0 ;  /* 0x0000000000007b1d */ /* 0x004fec0000010000 */
[----:B------:R-:W-:Y:S01]  /*59d0*/  UMOV UR5, 0x80000020 ;  /* 0x8000002000057882 */ /* 0x000fe20000000000 */
[----:B------:R-:W-:-:S06]  /*59e0*/  WARPGROUP.ARRIVE ;  /* 0x00000000000079c5 */ /* 0x000fcc0000000000 */
[----:B------:R-:W-:Y:S01]  /*59f0*/  QGMMA.64x64x32.F32.E4M3.E4M3 R56, gdesc[UR4], R56 ;  /* 0x00e00000043879f3 */ /* 0x000fe20008700838 */
[----:B------:R-:W-:Y:S01]  /*5a00*/  UMOV UR18, UR6 ;  /* 0x0000000600127c82 */ /* 0x000fe20008000000 */
[----:B------:R-:W-:Y:S02]  /*5a10*/  UMOV UR19, UR7 ;  /* 0x0000000700137c82 */ /* 0x000fe40008000000 */
[----:B------:R-:W-:Y:S04]  /*5a20*/  QGMMA.64x64x32.F32.E4M3.E4M3 R56, gdesc[UR8], R56 ;  /* 0x00e00000083879f3 */ /* 0x000fe80008700838 */
[----:B------:R-:W-:Y:S01]  /*5a30*/  QGMMA.64x64x32.F32.E4M3.E4M3 R24, gdesc[UR16], R24 ;  /* 0x00e00000101879f3 */ /* 0x000fe20008700818 */
[----:B------:R-:W-:Y:S01]  /*5a40*/  UMOV UR22, UR10 ;  /* 0x0000000a00167c82 */ /* 0x000fe20008000000 */
[----:B------:R-:W-:Y:S01]  /*5a50*/  UMOV UR23, UR11 ;  /* 0x0000000b00177c82 */ /* 0x000fe20008000000 */
[----:B------:R-:W-:-:S02]  /*5a60*/  USHF.R.S32.HI UR4, URZ, 0x1f, UR13 ;  /* 0x0000001f3f047899 */ /* 0x000fc4000801140d */
[----:B------:R-:W-:Y:S01]  /*5a70*/  IADD3 R212, P1, R212, UR13, RZ ;  /* 0x0000000dd4d47c10 */ /* 0x000fe2000ff3e0ff */
[----:B0-----:R-:W-:-:S03]  /*5a80*/  IMAD.SHL.U32 R89, R14, 0x40, RZ ;  /* 0x000000400e597824 */ /* 0x001fc600078e00ff */
[----:B------:R-:W-:Y:S02]  /*5a90*/  IADD3.X R190, R190, UR4, RZ, P1, !PT ;  /* 0x00000004bebe7c10 */ /* 0x000fe40008ffe4ff */
[----:B------:R-:W-:Y:S02]  /*5aa0*/  IADD3 R192, P1, R192, UR13, RZ ;  /* 0x0000000dc0c07c10 */ /* 0x000fe4000ff3e0ff */
[----:B------:R-:W-:Y:S02]  /*5ab0*/  IADD3 R16, P0, R89, R16, RZ ;  /* 0x0000001059107210 */ /* 0x000fe40007f1e0ff */
[----:B------:R-:W-:Y:S02]  /*5ac0*/  IADD3 R12, P5, R12, UR13, RZ ;  /* 0x0000000d0c0c7c10 */ /* 0x000fe4000ffbe0ff */
[----:B------:R-:W-:Y:S02]  /*5ad0*/  IADD3 R206, P4, R206, UR13, RZ ;  /* 0x0000000dcece7c10 */ /* 0x000fe4000ff9e0ff */
[----:B------:R-:W-:-:S02]  /*5ae0*/  IADD3 R208, P3, R208, UR13, RZ ;  /* 0x0000000dd0d07c10 */ /* 0x000fc4000ff7e0ff */
[----:B------:R-:W-:Y:S02]  /*5af0*/  IADD3 R210, P2, R210, UR13, RZ ;  /* 0x0000000dd2d27c10 */ /* 0x000fe4000ff5e0ff */
[----:B------:R-:W-:Y:S01]  /*5b00*/  IADD3.X R162, R162, UR4, RZ, P1, !PT ;  /* 0x00000004a2a27c10 */ /* 0x000fe20008ffe4ff */
[----:B------:R-:W-:Y:S01]  /*5b10*/  QGMMA.64x64x32.F32.E4M3.E4M3 R24, gdesc[UR20], R24, gsb0 ;  /* 0x00e00000141879f3 */ /* 0x000fe20008000818 */
[----:B------:R-:W-:Y:S02]  /*5b20*/  IADD3 R164, P1, R164, UR13, RZ ;  /* 0x0000000da4a47c10 */ /* 0x000fe4000ff3e0ff */
[----:B------:R-:W-:Y:S02]  /*5b30*/  LEA.HI.X.SX32 R21, R89, R21, 0x1, P0 ;  /* 0x0000001559157211 */ /* 0x000fe400000f0eff */
[----:B------:R-:W-:Y:S02]  /*5b40*/  IADD3.X R220, R220, UR4, RZ, P5, !PT ;  /* 0x00000004dcdc7c10 */ /* 0x000fe4000affe4ff */
[----:B------:R-:W-:-:S02]  /*5b50*/  IADD3.X R202, R202, UR4, RZ, P4, !PT ;  /* 0x00000004caca7c10 */ /* 0x000fc4000a7fe4ff */
[----:B------:R-:W-:Y:S02]  /*5b60*/  IADD3.X R198, R198, UR4, RZ, P3, !PT ;  /* 0x00000004c6c67c10 */ /* 0x000fe40009ffe4ff */
[----:B------:R-:W-:Y:S02]  /*5b70*/  IADD3.X R194, R194, UR4, RZ, P2, !PT ;  /* 0x00000004c2c27c10 */ /* 0x000fe400097fe4ff */
[----:B------:R-:W-:Y:S02]  /*5b80*/  IADD3 R214, P0, R214, UR13, RZ ;  /* 0x0000000dd6d67c10 */ /* 0x000fe4000ff1e0ff */
[----:B------:R-:W-:Y:S02]  /*5b90*/  IADD3 R216, P6, R216, UR13, RZ ;  /* 0x0000000dd8d87c10 */ /* 0x000fe4000ffde0ff */
[----:B------:R-:W-:Y:S02]  /*5ba0*/  IADD3 R218, P5, R218, UR13, RZ ;  /* 0x0000000ddada7c10 */ /* 0x000fe4000ffbe0ff */
[----:B------:R-:W-:-:S02]  /*5bb0*/  IADD3 R204, P4, R204, UR13, RZ ;  /* 0x0000000dcccc7c10 */ /* 0x000fc4000ff9e0ff */
[----:B------:R-:W-:Y:S02]  /*5bc0*/  IADD3 R200, P3, R200, UR13, RZ ;  /* 0x0000000dc8c87c10 */ /* 0x000fe4000ff7e0ff */
[----:B------:R-:W-:Y:S01]  /*5bd0*/  IADD3 R196, P2, R196, UR13, RZ ;  /* 0x0000000dc4c47c10 */ /* 0x000fe2000ff5e0ff */
[----:B------:R-:W-:Y:S01]  /*5be0*/  VIADD R23, R23, 0xffffffff ;  /* 0xffffffff17177836 */ /* 0x000fe20000000000 */
[----:B------:R-:W-:Y:S02]  /*5bf0*/  IADD3.X R118, R118, UR4, RZ, P1, !PT ;  /* 0x0000000476767c10 */ /* 0x000fe40008ffe4ff */
[----:B------:R-:W-:Y:S02]  /*5c00*/  IADD3 R120, P1, R120, UR13, RZ ;  /* 0x0000000d78787c10 */ /* 0x000fe4000ff3e0ff */
[----:B------:R-:W-:Y:S02]  /*5c10*/  IADD3.X R186, R186, UR4, RZ, P0, !PT ;  /* 0x00000004baba7c10 */ /* 0x000fe400087fe4ff */
[----:B------:R-:W-:-:S02]  /*5c20*/  IADD3.X R182, R182, UR4, RZ, P6, !PT ;  /* 0x00000004b6b67c10 */ /* 0x000fc4000b7fe4ff */
[----:B------:R-:W-:Y:S02]  /*5c30*/  IADD3.X R178, R178, UR4, RZ, P5, !PT ;  /* 0x00000004b2b27c10 */ /* 0x000fe4000affe4ff */
[----:B------:R-:W-:Y:S02]  /*5c40*/  IADD3.X R174, R174, UR4, RZ, P4, !PT ;  /* 0x00000004aeae7c10 */ /* 0x000fe4000a7fe4ff */
[----:B------:R-:W-:Y:S02]  /*5c50*/  IADD3.X R170, R170, UR4, RZ, P3, !PT ;  /* 0x00000004aaaa7c10 */ /* 0x000fe40009ffe4ff */
[----:B------:R-:W-:Y:S02]  /*5c60*/  IADD3.X R166, R166, UR4, RZ, P2, !PT ;  /* 0x00000004a6a67c10 */ /* 0x000fe400097fe4ff */
[----:B------:R-:W-:Y:S02]  /*5c70*/  IADD3 R188, P0, R188, UR13, RZ ;  /* 0x0000000dbcbc7c10 */ /* 0x000fe4000ff1e0ff */
[----:B------:R-:W-:-:S02]  /*5c80*/  IADD3 R184, P6, R184, UR13, RZ ;  /* 0x0000000db8b87c10 */ /* 0x000fc4000ffde0ff */
[----:B------:R-:W-:Y:S02]  /*5c90*/  IADD3 R180, P5, R180, UR13, RZ ;  /* 0x0000000db4b47c10 */ /* 0x000fe4000ffbe0ff */
[----:B------:R-:W-:Y:S02]  /*5ca0*/  IADD3 R176, P4, R176, UR13, RZ ;  /* 0x0000000db0b07c10 */ /* 0x000fe4000ff9e0ff */
[----:B------:R-:W-:Y:S02]  /*5cb0*/  IADD3 R172, P3, R172, UR13, RZ ;  /* 0x0000000dacac7c10 */ /* 0x000fe4000ff7e0ff */
[----:B------:R-:W-:Y:S02]  /*5cc0*/  IADD3 R168, P2, R168, UR13, RZ ;  /* 0x0000000da8a87c10 */ /* 0x000fe4000ff5e0ff */
[----:B------:R-:W-:Y:S02]  /*5cd0*/  IADD3.X R92, R92, UR4, RZ, P1, !PT ;  /* 0x000000045c5c7c10 */ /* 0x000fe40008ffe4ff */
[----:B------:R-:W-:-:S02]  /*5ce0*/  ISETP.NE.U32.AND P1, PT, R23, RZ, PT ;  /* 0x000000ff1700720c */ /* 0x000fc40003f25070 */
[----:B------:R-:W-:Y:S02]  /*5cf0*/  IADD3.X R158, R158, UR4, RZ, P0, !PT ;  /* 0x000000049e9e7c10 */ /* 0x000fe400087fe4ff */
[----:B------:R-:W-:Y:S02]  /*5d00*/  IADD3.X R154, R154, UR4, RZ, P6, !PT ;  /* 0x000000049a9a7c10 */ /* 0x000fe4000b7fe4ff */
[----:B------:R-:W-:Y:S02]  /*5d10*/  IADD3.X R150, R150, UR4, RZ, P5, !PT ;  /* 0x0000000496967c10 */ /* 0x000fe4000affe4ff */
[----:B------:R-:W-:Y:S02]  /*5d20*/  IADD3.X R130, R130, UR4, RZ, P4, !PT ;  /* 0x0000000482827c10 */ /* 0x000fe4000a7fe4ff */
[----:B------:R-:W-:Y:S02]  /*5d30*/  IADD3.X R126, R126, UR4, RZ, P3, !PT ;  /* 0x000000047e7e7c10 */ /* 0x000fe40009ffe4ff */
[----:B------:R-:W-:-:S02]  /*5d40*/  IADD3.X R122, R122, UR4, RZ, P2, !PT ;  /* 0x000000047a7a7c10 */ /* 0x000fc400097fe4ff */
[----:B------:R-:W-:Y:S02]  /*5d50*/  IADD3 R160, P0, R160, UR13, RZ ;  /* 0x0000000da0a07c10 */ /* 0x000fe4000ff1e0ff */
[----:B------:R-:W-:Y:S02]  /*5d60*/  IADD3 R156, P6, R156, UR13, RZ ;  /* 0x0000000d9c9c7c10 */ /* 0x000fe4000ffde0ff */
[----:B------:R-:W-:Y:S02]  /*5d70*/  IADD3 R152, P5, R152, UR13, RZ ;  /* 0x0000000d98987c10 */ /* 0x000fe4000ffbe0ff */
[----:B------:R-:W-:Y:S02]  /*5d80*/  IADD3 R148, P4, R148, UR13, RZ ;  /* 0x0000000d94947c10 */ /* 0x000fe4000ff9e0ff */
[----:B------:R-:W-:Y:S02]  /*5d90*/  IADD3 R128, P3, R128, UR13, RZ ;  /* 0x0000000d80807c10 */ /* 0x000fe4000ff7e0ff */
[----:B------:R-:W-:-:S02]  /*5da0*/  IADD3 R124, P2, R124, UR13, RZ ;  /* 0x0000000d7c7c7c10 */ /* 0x000fc4000ff5e0ff */
        /* <DEDUP_REMOVED lines=11> */
[----:B------:R-:W-:Y:S01]  /*5e60*/  IADD3 R96, P2, R96, UR13, RZ ;  /* 0x0000000d60607c10 */ /* 0x000fe2000ff5e0ff */
[----:B------:R-:W-:-:S02]  /*5e70*/  WARPGROUP.DEPBAR.LE gsb0, 0x0 ;  /* 0x00008000000079c5 */ /* 0x000fc40000010000 */
[----:B------:R-:W-:Y:S02]  /*5e80*/  IADD3.X R4, R4, UR4, RZ, P0, !PT ;  /* 0x0000000404047c10 */ /* 0x000fe400087fe4ff */
[----:B------:R-:W-:Y:S02]  /*5e90*/  IADD3.X R90, R90, UR4, RZ, P6, !PT ;  /* 0x000000045a5a7c10 */ /* 0x000fe4000b7fe4ff */
[----:B------:R-:W-:Y:S02]  /*5ea0*/  IADD3.X R88, R88, UR4, RZ, P5, !PT ;  /* 0x0000000458587c10 */ /* 0x000fe4000affe4ff */
[----:B------:R-:W-:Y:S02]  /*5eb0*/  IADD3.X R22, R22, UR4, RZ, P4, !PT ;  /* 0x0000000416167c10 */ /* 0x000fe4000a7fe4ff */
[----:B------:R-:W-:Y:S02]  /*5ec0*/  IADD3.X R20, R20, UR4, RZ, P3, !PT ;  /* 0x0000000414147c10 */ /* 0x000fe40009ffe4ff */
[----:B------:R-:W-:Y:S01]  /*5ed0*/  IADD3.X R18, R18, UR4, RZ, P2, !PT ;  /* 0x0000000412127c10 */ /* 0x000fe200097fe4ff */
[----:B------:R-:W-:Y:S01]  /*5ee0*/  VIADD R17, R17, 0xffffffc0 ;  /* 0xffffffc011117836 */ /* 0x000fe20000000000 */
[----:B-1----:R-:W-:Y:S06]  /*5ef0*/  @P1 BRA `(.L_x_2) ;  /* 0xffffffd000101947 */ /* 0x002fec000383ffff */
.L_x_1:
[----:B------:R-:W-:Y:S01]  /*5f00*/  BAR.SYNC.DEFER_BLOCKING 0x0 ;  /* 0x0000000000007b1d */ /* 0x000fe20000010000 */
[C---:B------:R-:W-:Y:S01]  /*5f10*/  IMAD.SHL.U32 R4, R2.reuse, 0x10, RZ ;  /* 0x0000001002047824 */ /* 0x040fe200078e00ff */
[----:B------:R-:W-:Y:S01]  /*5f20*/  LOP3.LUT R7, R7, 0x300, RZ, 0xc0, !PT ;  /* 0x0000030007077812 */ /* 0x000fe200078ec0ff */
[----:B------:R-:W-:Y:S01]  /*5f30*/  IMAD.SHL.U32 R2, R2, 0x40, RZ ;  /* 0x0000004002027824 */ /* 0x000fe200078e00ff */
[----:B------:R-:W-:Y:S01]  /*5f40*/  F2FP.SATFINITE.E4M3.F32.PACK_AB_MERGE_C R12, R57, R56, RZ ;  /* 0x00000038390c723e */ /* 0x000fe200048070ff */
[----:B------:R-:W-:Y:S01]  /*5f50*/  IMAD.SHL.U32 R0, R0, 0x40, RZ ;  /* 0x0000004000007824 */ /* 0x000fe200078e00ff */
[----:B------:R-:W-:Y:S01]  /*5f60*/  LOP3.LUT R4, R4, 0xf0, RZ, 0xc0, !PT ;  /* 0x000000f004047812 */ /* 0x000fe200078ec0ff */
[----:B------:R-:W-:Y:S01]  /*5f70*/  ULDC.64 UR6, c[0x0][0x228] ;  /* 0x00008a0000067ab9 */ /* 0x000fe20000000a00 */
[----:B------:R-:W-:Y:S01]  /*5f80*/  LOP3.LUT R9, R2, 0x400, RZ, 0xc0, !PT ;  /* 0x0000040002097812 */ /* 0x000fe200078ec0ff */
[----:B------:R-:W-:Y:S01]  /*5f90*/  ULDC UR4, c[0x0][0x244] ;  /* 0x0000910000047ab9 */ /* 0x000fe20000000800 */
[----:B------:R-:W-:-:S02]  /*5fa0*/  F2FP.SATFINITE.E4M3.F32.PACK_AB_MERGE_C R13, R59, R58, RZ ;  /* 0x0000003a3b0d723e */ /* 0x000fc400048070ff */
[----:B------:R-:W-:Y:S02]  /*5fb0*/  IADD3 R4, R9, UR12, R4 ;  /* 0x0000000c09047c10 */ /* 0x000fe4000fffe004 */
[----:B------:R-:W-:Y:S02]  /*5fc0*/  F2FP.SATFINITE.E4M3.F32.PACK_AB_MERGE_C R61, R61, R60, RZ ;  /* 0x0000003c3d3d723e */ /* 0x000fe400048070ff */
[----:B------:R-:W-:Y:S02]  /*5fd0*/  F2FP.SATFINITE.E4M3.F32.PACK_AB_MERGE_C R62, R63, R62, RZ ;  /* 0x0000003e3f3e723e */ /* 0x000fe400048070ff */
[----:B------:R-:W-:Y:S02]  /*5fe0*/  F2FP.SATFINITE.E4M3.F32.PACK_AB_MERGE_C R14, R25, R24, RZ ;  /* 0x00000018190e723e */ /* 0x000fe400048070ff */
[----:B------:R-:W-:Y:S02]  /*5ff0*/  F2FP.SATFINITE.E4M3.F32.PACK_AB_MERGE_C R15, R27, R26, RZ ;  /* 0x0000001a1b0f723e */ /* 0x000fe400048070ff */
[----:B------:R-:W-:-:S02]  /*6000*/  F2FP.SATFINITE.E4M3.F32.PACK_AB_MERGE_C R29, R29, R28, RZ ;  /* 0x0000001c1d1d723e */ /* 0x000fc400048070ff */
[----:B------:R-:W-:Y:S02]  /*6010*/  F2FP.SATFINITE.E4M3.F32.PACK_AB_MERGE_C R30, R31, R30, RZ ;  /* 0x0000001e1f1e723e */ /* 0x000fe400048070ff */
[----:B------:R-:W-:Y:S01]  /*6020*/  F2FP.SATFINITE.E4M3.F32.PACK_AB_MERGE_C R32, R33, R32, RZ ;  /* 0x000000202120723e */ /* 0x000fe200048070ff */
[----:B------:R-:W-:Y:S01]  /*6030*/  IMAD.IADD R33, R7, 0x1, R4 ;  /* 0x0000000107217824 */ /* 0x000fe200078e0204 */
[----:B------:R-:W-:Y:S02]  /*6040*/  PRMT R12, R12, 0x5410, R61 ;  /* 0x000054100c0c7816 */ /* 0x000fe4000000003d */
[----:B------:R-:W-:Y:S02]  /*6050*/  PRMT R13, R13, 0x5410, R62 ;  /* 0x000054100d0d7816 */ /* 0x000fe4000000003e */
[----:B------:R-:W-:Y:S02]  /*6060*/  PRMT R14, R14, 0x5410, R29 ;  /* 0x000054100e0e7816 */ /* 0x000fe4000000001d */
[----:B------:R-:W-:-:S02]  /*6070*/  PRMT R15, R15, 0x5410, R30 ;  /* 0x000054100f0f7816 */ /* 0x000fc4000000001e */
[----:B------:R-:W-:Y:S02]  /*6080*/  LEA R3, R3, UR12, 0x4 ;  /* 0x0000000c03037c11 */ /* 0x000fe4000f8e20ff */
[----:B------:R-:W-:Y:S01]  /*6090*/  F2FP.SATFINITE.E4M3.F32.PACK_AB_MERGE_C R64, R65, R64, RZ ;  /* 0x000000404140723e */ /* 0x000fe200048070ff */
[----:B------:R0:W-:Y:S01]  /*60a0*/  STSM.16.M88.4 [R33], R12 ;  /* 0x0000000c21007844 */ /* 0x0001e20000000200 */
[----:B------:R-:W-:Y:S02]  /*60b0*/  F2FP.SATFINITE.E4M3.F32.PACK_AB_MERGE_C R66, R67, R66, RZ ;  /* 0x000000424342723e */ /* 0x000fe400048070ff */
[----:B------:R-:W-:Y:S01]  /*60c0*/  F2FP.SATFINITE.E4M3.F32.PACK_AB_MERGE_C R69, R69, R68, RZ ;  /* 0x000000444545723e */ /* 0x000fe200048070ff */
[----:B------:R-:W-:Y:S01]  /*60d0*/  BAR.SYNC.DEFER_BLOCKING 0x0 ;  /* 0x0000000000007b1d */ /* 0x000fe20000010000 */
[----:B------:R-:W-:Y:S02]  /*60e0*/  F2FP.SATFINITE.E4M3.F32.PACK_AB_MERGE_C R71, R71, R70, RZ ;  /* 0x000000464747723e */ /* 0x000fe400048070ff */
[----:B------:R-:W-:-:S02]  /*60f0*/  F2FP.SATFINITE.E4M3.F32.PACK_AB_MERGE_C R34, R35, R34, RZ ;  /* 0x000000222322723e */ /* 0x000fc400048070ff */
[----:B------:R-:W-:Y:S02]  /*6100*/  F2FP.SATFINITE.E4M3.F32.PACK_AB_MERGE_C R37, R37, R36, RZ ;  /* 0x000000242525723e */ /* 0x000fe400048070ff */
[----:B------:R-:W-:Y:S02]  /*6110*/  F2FP.SATFINITE.E4M3.F32.PACK_AB_MERGE_C R39, R39, R38, RZ ;  /* 0x000000262727723e */ /* 0x000fe400048070ff */
[----:B------:R-:W-:Y:S02]  /*6120*/  F2FP.SATFINITE.E4M3.F32.PACK_AB_MERGE_C R16, R73, R72, RZ ;  /* 0x000000484910723e */ /* 0x000fe400048070ff */
[----:B------:R-:W-:Y:S02]  /*6130*/  F2FP.SATFINITE.E4M3.F32.PACK_AB_MERGE_C R17, R75, R74, RZ ;  /* 0x0000004a4b11723e */ /* 0x000fe400048070ff */
[----:B0-----:R-:W-:Y:S02]  /*6140*/  PRMT R12, R64, 0x5410, R69 ;  /* 0x00005410400c7816 */ /* 0x001fe40000000045 */
[----:B------:R-:W-:-:S02]  /*6150*/  PRMT R13, R66, 0x5410, R71 ;  /* 0x00005410420d7816 */ /* 0x000fc40000000047 */
[----:B------:R-:W-:Y:S02]  /*6160*/  PRMT R14, R32, 0x5410, R37 ;  /* 0x00005410200e7816 */ /* 0x000fe40000000025 */
[----:B------:R-:W-:Y:S02]  /*6170*/  PRMT R15, R34, 0x5410, R39 ;  /* 0x00005410220f7816 */ /* 0x000fe40000000027 */
[----:B------:R-:W-:Y:S02]  /*6180*/  F2FP.SATFINITE.E4M3.F32.PACK_AB_MERGE_C R77, R77, R76, RZ ;  /* 0x0000004c4d4d723e */ /* 0x000fe400048070ff */
[----:B------:R-:W-:Y:S01]  /*6190*/  F2FP.SATFINITE.E4M3.F32.PACK_AB_MERGE_C R78, R79, R78, RZ ;  /* 0x0000004e4f4e723e */ /* 0x000fe200048070ff */
[----:B------:R-:W0:Y:S01]  /*61a0*/  LDS.128 R8, [R3] ;  /* 0x0000000003087984 */ /* 0x000e220000000c00 */
[----:B------:R-:W-:Y:S02]  /*61b0*/  F2FP.SATFINITE.E4M3.F32.PACK_AB_MERGE_C R18, R41, R40, RZ ;  /* 0x000000282912723e */ /* 0x000fe400048070ff */
[----:B------:R-:W-:Y:S01]  /*61c0*/  F2FP.SATFINITE.E4M3.F32.PACK_AB_MERGE_C R19, R43, R42, RZ ;  /* 0x0000002a2b13723e */ /* 0x000fe200048070ff */
[----:B------:R-:W-:Y:S01]  /*61d0*/  BAR.SYNC.DEFER_BLOCKING 0x0 ;  /* 0x0000000000007b1d */ /* 0x000fe20000010000 */
[----:B------:R-:W-:-:S02]  /*61e0*/  F2FP.SATFINITE.E4M3.F32.PACK_AB_MERGE_C R45, R45, R44, RZ ;  /* 0x0000002c2d2d723e */ /* 0x000fc400048070ff */
[----:B------:R-:W-:Y:S02]  /*61f0*/  F2FP.SATFINITE.E4M3.F32.PACK_AB_MERGE_C R46, R47, R46, RZ ;  /* 0x0000002e2f2e723e */ /* 0x000fe400048070ff */
[----:B------:R-:W-:Y:S02]  /*6200*/  PRMT R16, R16, 0x5410, R77 ;  /* 0x0000541010107816 */ /* 0x000fe4000000004d */
[----:B------:R-:W-:Y:S02]  /*6210*/  PRMT R17, R17, 0x5410, R78 ;  /* 0x0000541011117816 */ /* 0x000fe4000000004e */
[----:B------:R-:W-:Y:S02]  /*6220*/  PRMT R18, R18, 0x5410, R45 ;  /* 0x0000541012127816 */ /* 0x000fe4000000002d */
[----:B------:R-:W-:Y:S02]  /*6230*/  PRMT R19, R19, 0x5410, R46 ;  /* 0x0000541013137816 */ /* 0x000fe4000000002e */
[----:B------:R-:W-:-:S02]  /*6240*/  LOP3.LUT R0, R0, 0xc0, RZ, 0xc0, !PT ;  /* 0x000000c000007812 */ /* 0x000fc400078ec0ff */
[----:B------:R-:W-:Y:S02]  /*6250*/  F2FP.SATFINITE.E4M3.F32.PACK_AB_MERGE_C R80, R81, R80, RZ ;  /* 0x000000505150723e */ /* 0x000fe400048070ff */
[----:B------:R-:W-:Y:S02]  /*6260*/  F2FP.SATFINITE.E4M3.F32.PACK_AB_MERGE_C R82, R83, R82, RZ ;  /* 0x000000525352723e */ /* 0x000fe400048070ff */
[----:B------:R-:W-:Y:S02]  /*6270*/  F2FP.SATFINITE.E4M3.F32.PACK_AB_MERGE_C R85, R85, R84, RZ ;  /* 0x000000545555723e */ /* 0x000fe400048070ff */
[----:B------:R-:W-:Y:S02]  /*6280*/  F2FP.SATFINITE.E4M3.F32.PACK_AB_MERGE_C R87, R87, R86, RZ ;  /* 0x000000565757723e */ /* 0x000fe400048070ff */
[----:B------:R-:W-:Y:S01]  /*6290*/  F2FP.SATFINITE.E4M3.F32.PACK_AB_MERGE_C R48, R49, R48, RZ ;  /* 0x000000303130723e */ /* 0x000fe200048070ff */
[----:B------:R-:W-:Y:S01]  /*62a0*/  STSM.16.M88.4 [R33], R12 ;  /* 0x0000000c21007844 */ /* 0x000fe20000000200 */
[----:B------:R-:W-:-:S02]  /*62b0*/  F2FP.SATFINITE.E4M3.F32.PACK_AB_MERGE_C R50, R51, R50, RZ ;  /* 0x000000323332723e */ /* 0x000fc400048070ff */
[----:B------:R-:W-:Y:S01]  /*62c0*/  F2FP.SATFINITE.E4M3.F32.PACK_AB_MERGE_C R53, R53, R52, RZ ;  /* 0x000000343535723e */ /* 0x000fe200048070ff */
[----:B------:R-:W-:Y:S01]  /*62d0*/  BAR.SYNC.DEFER_BLOCKING 0x0 ;  /* 0x0000000000007b1d */ /* 0x000fe20000010000 */
[----:B------:R-:W-:Y:S02]  /*62e0*/  F2FP.SATFINITE.E4M3.F32.PACK_AB_MERGE_C R55, R55, R54, RZ ;  /* 0x000000363737723e */ /* 0x000fe400048070ff */
[C---:B------:R-:W-:Y:S02]  /*62f0*/  LOP3.LUT R2, R5.reuse, R0, RZ, 0xfc, !PT ;  /* 0x0000000005027212 */ /* 0x040fe400078efcff */
[C-C-:B------:R-:W-:Y:S02]  /*6300*/  LOP3.LUT R26, R5.reuse, 0x3f, R0.reuse, 0xfe, !PT ;  /* 0x0000003f051a7812 */ /* 0x140fe400078efe00 */
[C-C-:B------:R-:W-:Y:S02]  /*6310*/  LOP3.LUT R27, R5.reuse, 0x3e, R0.reuse, 0xfe, !PT ;  /* 0x0000003e051b7812 */ /* 0x140fe400078efe00 */
[----:B------:R-:W-:-:S02]  /*6320*/  LOP3.LUT R28, R5, 0x3d, R0, 0xfe, !PT ;  /* 0x0000003d051c7812 */ /* 0x000fc400078efe00 */
[C-C-:B------:R-:W-:Y:S02]  /*6330*/  LOP3.LUT R31, R5.reuse, 0x3c, R0.reuse, 0xfe, !PT ;  /* 0x0000003c051f7812 */ /* 0x140fe400078efe00 */
[C-C-:B------:R-:W-:Y:S02]  /*6340*/  LOP3.LUT R35, R5.reuse, 0x3b, R0.reuse, 0xfe, !PT ;  /* 0x0000003b05237812 */ /* 0x140fe400078efe00 */
[C-C-:B------:R-:W-:Y:S02]  /*6350*/  LOP3.LUT R36, R5.reuse, 0x3a, R0.reuse, 0xfe, !PT ;  /* 0x0000003a05247812 */ /* 0x140fe400078efe00 */
[C-C-:B------:R-:W-:Y:S02]  /*6360*/  LOP3.LUT R38, R5.reuse, 0x39, R0.reuse, 0xfe, !PT ;  /* 0x0000003905267812 */ /* 0x140fe400078efe00 */
[C-C-:B------:R-:W-:Y:S02]  /*6370*/  LOP3.LUT R40, R5.reuse, 0x38, R0.reuse, 0xfe, !PT ;  /* 0x0000003805287812 */ /* 0x140fe400078efe00 */
[----:B------:R-:W-:-:S02]  /*6380*/  LOP3.LUT R41, R5, 0x37, R0, 0xfe, !PT ;  /* 0x0000003705297812 */ /* 0x000fc400078efe00 */
[C-C-:B------:R-:W-:Y:S01]  /*6390*/  LOP3.LUT R42, R5.reuse, 0x36, R0.reuse, 0xfe, !PT ;  /* 0x00000036052a7812 */ /* 0x140fe200078efe00 */
[----:B------:R-:W1:Y:S01]  /*63a0*/  LDS.128 R12, [R3] ;  /* 0x00000000030c7984 */ /* 0x000e620000000c00 */
[C-C-:B------:R-:W-:Y:S02]  /*63b0*/  LOP3.LUT R43, R5.reuse, 0x35, R0.reuse, 0xfe, !PT ;  /* 0x00000035052b7812 */ /* 0x140fe400078efe00 */
[C-C-:B------:R-:W-:Y:S01]  /*63c0*/  LOP3.LUT R44, R5.reuse, 0x34, R0.reuse, 0xfe, !PT ;  /* 0x00000034052c7812 */ /* 0x140fe200078efe00 */
[----:B------:R-:W-:Y:S01]  /*63d0*/  BAR.SYNC.DEFER_BLOCKING 0x0 ;  /* 0x0000000000007b1d */ /* 0x000fe20000010000 */
        /* <DEDUP_REMOVED lines=9> */
[C-C-:B------:R-:W-:Y:S02]  /*6470*/  LOP3.LUT R60, R5.reuse, 0x2a, R0.reuse, 0xfe, !PT ;  /* 0x0000002a053c7812 */ /* 0x140fe400078efe00 */
[C-C-:B------:R-:W-:Y:S02]  /*6480*/  LOP3.LUT R63, R5.reuse, 0x29, R0.reuse, 0xfe, !PT ;  /* 0x00000029053f7812 */ /* 0x140fe400078efe00 */
[C-C-:B------:R-:W-:Y:S01]  /*6490*/  LOP3.LUT R65, R5.reuse, 0x28, R0.reuse, 0xfe, !PT ;  /* 0x0000002805417812 */ /* 0x140fe200078efe00 */
[----:B------:R2:W-:Y:S01]  /*64a0*/  STSM.16.M88.4 [R33], R16 ;  /* 0x0000001021007844 */ /* 0x0005e20000000200 */
        /* <DEDUP_REMOVED lines=38> */
[C---:B------:R-:W-:Y:S01]  /*6710*/  ISETP.GE.AND P0, PT, R6.reuse, UR6, PT ;  /* 0x0000000606007c0c */ /* 0x040fe2000bf06270 */
[----:B------:R-:W-:Y:S01]  /*6720*/  IMAD R6, R6, UR4, RZ ;  /* 0x0000000406067c24 */ /* 0x000fe2000f8e02ff */
[----:B------:R-:W-:Y:S01]  /*6730*/  LOP3.LUT R5, R5, 0x1, R0, 0xfe, !PT ;  /* 0x0000000105057812 */ /* 0x000fe200078efe00 */
[----:B------:R-:W-:Y:S01]  /*6740*/  ULDC.64 UR4, c[0x0][0x220] ;  /* 0x0000880000047ab9 */ /* 0x000fe20000000a00 */
[----:B------:R-:W-:Y:S01]  /*6750*/  ULDC UR6, c[0x0][0x248] ;  /* 0x0000920000067ab9 */ /* 0x000fe20000000800 */
[----:B------:R-:W-:-:S02]  /*6760*/  ISETP.LT.AND P3, PT, R2, UR7, !P0 ;  /* 0x0000000702007c0c */ /* 0x000fc4000c761270 */
[----:B------:R-:W-:Y:S01]  /*6770*/  ISETP.LT.AND P1, PT, R5, UR7, !P0 ;  /* 0x0000000705007c0c */ /* 0x000fe2000c721270 */
[----:B------:R-:W-:Y:S01]  /*6780*/  IMAD R5, R2, UR6, RZ ;  /* 0x0000000602057c24 */ /* 0x000fe2000f8e02ff */
[----:B------:R-:W-:Y:S02]  /*6790*/  IADD3 R0, P6, R6, UR4, RZ ;  /* 0x0000000406007c10 */ /* 0x000fe4000ffde0ff */
[----:B------:R-:W-:Y:S01]  /*67a0*/  ISETP.LT.AND P4, PT, R20, UR7, !P0 ;  /* 0x0000000714007c0c */ /* 0x000fe2000c781270 */
[C---:B------:R-:W-:Y:S01]  /*67b0*/  VIADD R23, R5.reuse, UR6 ;  /* 0x0000000605177c36 */ /* 0x040fe20008000000 */
[----:B------:R-:W-:Y:S02]  /*67c0*/  LEA.HI.X.SX32 R2, R6, UR5, 0x1, P6 ;  /* 0x0000000506027c11 */ /* 0x000fe4000b0f0eff */
[----:B------:R-:W-:Y:S01]  /*67d0*/  IADD3 R20, P6, R5, R0, RZ ;  /* 0x0000000005147210 */ /* 0x000fe20007fde0ff */
[----:B------:R-:W-:Y:S01]  /*67e0*/  VIADD R25, R23, UR6 ;  /* 0x0000000617197c36 */ /* 0x000fe20008000000 */
[----:B------:R-:W-:-:S02]  /*67f0*/  ISETP.LT.AND P5, PT, R21, UR7, !P0 ;  /* 0x0000000715007c0c */ /* 0x000fc4000c7a1270 */
[----:B------:R-:W-:Y:S01]  /*6800*/  LEA.HI.X.SX32 R21, R5, R2, 0x1, P6 ;  /* 0x0000000205157211 */ /* 0x000fe200030f0eff */
[----:B------:R-:W-:Y:S01]  /*6810*/  BAR.SYNC.DEFER_BLOCKING 0x0 ;  /* 0x0000000000007b1d */ /* 0x000fe20000010000 */
[----:B--2---:R-:W-:Y:S02]  /*6820*/  PRMT R16, R80, 0x5410, R85 ;  /* 0x0000541050107816 */ /* 0x004fe40000000055 */
[----:B------:R-:W-:Y:S02]  /*6830*/  PRMT R17, R82, 0x5410, R87 ;  /* 0x0000541052117816 */ /* 0x000fe40000000057 */
[----:B------:R-:W-:Y:S02]  /*6840*/  PRMT R18, R48, 0x5410, R53 ;  /* 0x0000541030127816 */ /* 0x000fe40000000035 */
[----:B------:R-:W-:Y:S02]  /*6850*/  PRMT R19, R50, 0x5410, R55 ;  /* 0x0000541032137816 */ /* 0x000fe40000000037 */
[----:B0-----:R-:W-:-:S02]  /*6860*/  PRMT R39, R8, 0x7770, RZ ;  /* 0x0000777008277816 */ /* 0x001fc400000000ff */
[----:B------:R-:W-:Y:S02]  /*6870*/  ISETP.LT.AND P2, PT, R22, UR7, !P0 ;  /* 0x0000000716007c0c */ /* 0x000fe4000c741270 */
[C---:B------:R-:W-:Y:S02]  /*6880*/  IADD3 R22, P6, R23.reuse, R0, RZ ;  /* 0x0000000017167210 */ /* 0x040fe40007fde0ff */
[----:B------:R-:W-:Y:S02]  /*6890*/  PRMT R37, R8, 0x7771, RZ ;  /* 0x0000777108257816 */ /* 0x000fe400000000ff */
[----:B------:R-:W-:Y:S02]  /*68a0*/  LEA.HI.X.SX32 R23, R23, R2, 0x1, P6 ;  /* 0x0000000217177211 */ /* 0x000fe400030f0eff */
[----:B------:R-:W-:Y:S01]  /*68b0*/  PRMT R29, R9, 0x7770, RZ ;  /* 0x00007770091d7816 */ /* 0x000fe200000000ff */
[----:B------:R-:W0:Y:S01]  /*68c0*/  LDS.128 R4, [R3] ;  /* 0x0000000003047984 */ /* 0x000e220000000c00 */
[----:B------:R-:W-:Y:S06]  /*68d0*/  BAR.SYNC.DEFER_BLOCKING 0x0 ;  /* 0x0000000000007b1d */ /* 0x000fec0000010000 */
[----:B------:R2:W-:Y:S02]  /*68e0*/  STSM.16.M88.4 [R33], R16 ;  /* 0x0000001021007844 */ /* 0x0005e40000000200 */
[----:B------:R-:W-:Y:S01]  /*68f0*/  BAR.SYNC.DEFER_BLOCKING 0x0 ;  /* 0x0000000000007b1d */ /* 0x000fe20000010000 */
[----:B--2---:R-:W-:Y:S01]  /*6900*/  VIADD R17, R25, UR6 ;  /* 0x0000000619117c36 */ /* 0x004fe20008000000 */
[----:B------:R-:W-:-:S03]  /*6910*/  PRMT R33, R10, 0x7770, RZ ;  /* 0x000077700a217816 */ /* 0x000fc600000000ff */
[----:B------:R-:W-:Y:S01]  /*6920*/  VIADD R19, R17, UR6 ;  /* 0x0000000611137c36 */ /* 0x000fe20008000000 */
[----:B------:R2:W-:Y:S01]  /*6930*/  @P3 STG.E.U8 desc[UR14][R20.64], R39 ;  /* 0x0000002714003986 */ /* 0x0005e2000c10110e */
[----:B------:R-:W-:Y:S02]  /*6940*/  ISETP.LT.AND P3, PT, R24, UR7, !P0 ;  /* 0x0000000718007c0c */ /* 0x000fe4000c761270 */
[C---:B------:R-:W-:Y:S01]  /*6950*/  IADD3 R24, P6, R25.reuse, R0, RZ ;  /* 0x0000000019187210 */ /* 0x040fe20007fde0ff */
[----:B------:R3:W-:Y:S01]  /*6960*/  @P1 STG.E.U8 desc[UR14][R22.64], R37 ;  /* 0x0000002516001986 */ /* 0x0007e2000c10110e */
[----:B------:R-:W-:Y:S02]  /*6970*/  ISETP.LT.AND P1, PT, R108, UR7, !P0 ;  /* 0x000000076c007c0c */ /* 0x000fe4000c721270 */
[----:B------:R-:W-:Y:S02]  /*6980*/  LEA.HI.X.SX32 R25, R25, R2, 0x1, P6 ;  /* 0x0000000219197211 */ /* 0x000fe400030f0eff */
[----:B------:R-:W-:Y:S01]  /*6990*/  IADD3 R16, P6, R17, R0, RZ ;  /* 0x0000000011107210 */ /* 0x000fe20007fde0ff */
[----:B--2---:R-:W-:-:S03]  /*69a0*/  VIADD R21, R19, UR6 ;  /* 0x0000000613157c36 */ /* 0x004fc60008000000 */
[----:B------:R-:W-:Y:S01]  /*69b0*/  LEA.HI.X.SX32 R17, R17, R2, 0x1, P6 ;  /* 0x0000000211117211 */ /* 0x000fe200030f0eff */
[----:B------:R2:W-:Y:S01]  /*69c0*/  @P2 STG.E.U8 desc[UR14][R24.64], R29 ;  /* 0x0000001d18002986 */ /* 0x0005e2000c10110e */
[----:B------:R-:W-:Y:S01]  /*69d0*/  IADD3 R18, P6, R19, R0, RZ ;  /* 0x0000000013127210 */ /* 0x000fe20007fde0ff */
[----:B---3--:R-:W-:Y:S01]  /*69e0*/  VIADD R23, R21, UR6 ;  /* 0x0000000615177c36 */ /* 0x008fe20008000000 */
[----:B------:R-:W-:Y:S02]  /*69f0*/  PRMT R37, R9, 0x7771, RZ ;  /* 0x0000777109257816 */ /* 0x000fe400000000ff */
[----:B------:R-:W-:Y:S02]  /*6a00*/  LEA.HI.X.SX32 R19, R19, R2, 0x1, P6 ;  /* 0x0000000213137211 */ /* 0x000fe400030f0eff */
[----:B------:R-:W-:Y:S01]  /*6a10*/  IADD3 R20, P6, R21, R0, RZ ;  /* 0x0000000015147210 */ /* 0x000fe20007fde0ff */
[----:B------:R3:W-:Y:S01]  /*6a20*/  @P5 STG.E.U8 desc[UR14][R16.64], R37 ;  /* 0x0000002510005986 */ /* 0x0007e2000c10110e */
[----:B------:R-:W-:-:S02]  /*6a30*/  ISETP.LT.AND P2, PT, R107, UR7, !P0 ;  /* 0x000000076b007c0c */ /* 0x000fc4000c741270 */
[----:B------:R-:W-:Y:S01]  /*6a40*/  LEA.HI.X.SX32 R21, R21, R2, 0x1, P6 ;  /* 0x0000000215157211 */ /* 0x000fe200030f0eff */
[C---:B--2---:R-:W-:Y:S01]  /*6a50*/  VIADD R25, R23.reuse, UR6 ;  /* 0x0000000617197c36 */ /* 0x044fe20008000000 */
[C---:B------:R-:W-:Y:S01]  /*6a60*/  IADD3 R22, P6, R23.reuse, R0, RZ ;  /* 0x0000000017167210 */ /* 0x040fe20007fde0ff */
[----:B------:R2:W-:Y:S01]  /*6a70*/  @P4 STG.E.U8 desc[UR14][R18.64], R33 ;  /* 0x0000002112004986 */ /* 0x0005e2000c10110e */
[----:B------:R-:W-:Y:S02]  /*6a80*/  PRMT R29, R10, 0x7771, RZ ;  /* 0x000077710a1d7816 */ /* 0x000fe400000000ff */
[----:B------:R-:W-:Y:S02]  /*6a90*/  LEA.HI.X.SX32 R23, R23, R2, 0x1, P6 ;  /* 0x0000000217177211 */ /* 0x000fe400030f0eff */
[----:B------:R-:W-:Y:S01]  /*6aa0*/  ISETP.LT.AND P5, PT, R106, UR7, !P0 ;  /* 0x000000076a007c0c */ /* 0x000fe2000c7a1270 */
[----:B------:R4:W-:Y:S01]  /*6ab0*/  @P3 STG.E.U8 desc[UR14][R20.64], R29 ;  /* 0x0000001d14003986 */ /* 0x0009e2000c10110e */
[----:B---3--:R-:W-:-:S02]  /*6ac0*/  IADD3 R16, P6, R25, R0, RZ ;  /* 0x0000000019107210 */ /* 0x008fc40007fde0ff */
[----:B------:R-:W-:Y:S02]  /*6ad0*/  PRMT R37, R11, 0x7770, RZ ;  /* 0x000077700b257816 */ /* 0x000fe400000000ff */
[C---:B------:R-:W-:Y:S01]  /*6ae0*/  LEA.HI.X.SX32 R17, R25.reuse, R2, 0x1, P6 ;  /* 0x0000000219117211 */ /* 0x040fe200030f0eff */
[----:B--2---:R-:W-:Y:S01]  /*6af0*/  VIADD R19, R25, UR6 ;  /* 0x0000000619137c36 */ /* 0x004fe20008000000 */
[----:B------:R-:W-:Y:S01]  /*6b00*/  PRMT R33, R11, 0x7771, RZ ;  /* 0x000077710b217816 */ /* 0x000fe200000000ff */
[----:B------:R2:W-:Y:S01]  /*6b10*/  @P1 STG.E.U8 desc[UR14][R22.64], R37 ;  /* 0x0000002516001986 */ /* 0x0005e2000c10110e */
[----:B------:R-:W-:Y:S02]  /*6b20*/  ISETP.LT.AND P4, PT, R105, UR7, !P0 ;  /* 0x0000000769007c0c */ /* 0x000fe4000c781270 */
[C---:B------:R-:W-:Y:S01]  /*6b30*/  IADD3 R18, P6, R19.reuse, R0, RZ ;  /* 0x0000000013127210 */ /* 0x040fe20007fde0ff */
[----:B----4-:R-:W-:Y:S01]  /*6b40*/  VIADD R21, R19, UR6 ;  /* 0x0000000613157c36 */ /* 0x010fe20008000000 */
[----:B------:R3:W-:Y:S01]  /*6b50*/  @P2 STG.E.U8 desc[UR14][R16.64], R33 ;  /* 0x0000002110002986 */ /* 0x0007e2000c10110e */
[----:B------:R-:W-:-:S02]  /*6b60*/  PRMT R29, R8, 0x7772, RZ ;  /* 0x00007772081d7816 */ /* 0x000fc400000000ff */
[----:B------:R-:W-:Y:S01]  /*6b70*/  LEA.HI.X.SX32 R19, R19, R2, 0x1, P6 ;  /* 0x0000000213137211 */ /* 0x000fe200030f0eff */
[C---:B------:R-:W-:Y:S01]  /*6b80*/  VIADD R25, R21.reuse, UR6 ;  /* 0x0000000615197c36 */ /* 0x040fe20008000000 */
[C---:B------:R-:W-:Y:S02]  /*6b90*/  IADD3 R20, P6, R21.reuse, R0, RZ ;  /* 0x0000000015147210 */ /* 0x040fe40007fde0ff */
[----:B------:R-:W-:Y:S01]  /*6ba0*/  ISETP.LT.AND P3, PT, R104, UR7, !P0 ;  /* 0x0000000768007c0c */ /* 0x000fe2000c761270 */
[----:B------:R4:W-:Y:S01]  /*6bb0*/  @P5 STG.E.U8 desc[UR14][R18.64], R29 ;  /* 0x0000001d12005986 */ /* 0x0009e2000c10110e */
[----:B------:R-:W-:Y:S02]  /*6bc0*/  LEA.HI.X.SX32 R21, R21, R2, 0x1, P6 ;  /* 0x0000000215157211 */ /* 0x000fe400030f0eff */
[C---:B--2---:R-:W-:Y:S01]  /*6bd0*/  IADD3 R22, P6, R25.reuse, R0, RZ ;  /* 0x0000000019167210 */ /* 0x044fe20007fde0ff */
[----:B---3--:R-:W-:Y:S01]  /*6be0*/  VIADD R17, R25, UR6 ;  /* 0x0000000619117c36 */ /* 0x008fe20008000000 */
[----:B------:R-:W-:-:S02]  /*6bf0*/  ISETP.LT.AND P1, PT, R103, UR7, !P0 ;  /* 0x0000000767007c0c */ /* 0x000fc4000c721270 */
[----:B------:R-:W-:Y:S02]  /*6c00*/  LEA.HI.X.SX32 R23, R25, R2, 0x1, P6 ;  /* 0x0000000219177211 */ /* 0x000fe400030f0eff */
[C---:B------:R-:W-:Y:S02]  /*6c10*/  IADD3 R16, P6, R17.reuse, R0, RZ ;  /* 0x0000000011107210 */ /* 0x040fe40007fde0ff */
[----:B------:R-:W-:Y:S01]  /*6c20*/  PRMT R37, R8, 0x7773, RZ ;  /* 0x0000777308257816 */ /* 0x000fe200000000ff */
[C---:B----4-:R-:W-:Y:S01]  /*6c30*/  VIADD R19, R17.reuse, UR6 ;  /* 0x0000000611137c36 */ /* 0x050fe20008000000 */
[----:B------:R-:W-:Y:S02]  /*6c40*/  LEA.HI.X.SX32 R17, R17, R2, 0x1, P6 ;  /* 0x0000000211117211 */ /* 0x000fe400030f0eff */
[----:B------:R-:W-:Y:S01]  /*6c50*/  PRMT R33, R9, 0x7772, RZ ;  /* 0x0000777209217816 */ /* 0x000fe200000000ff */
[C---:B------:R-:W-:Y:S01]  /*6c60*/  VIADD R25, R19.reuse, UR6 ;  /* 0x0000000613197c36 */ /* 0x040fe20008000000 */
[----:B------:R-:W-:Y:S01]  /*6c70*/  IADD3 R8, P6, R19, R0, RZ ;  /* 0x0000000013087210 */ /* 0x000fe20007fde0ff */
[----:B------:R2:W-:Y:S01]  /*6c80*/  @P4 STG.E.U8 desc[UR14][R20.64], R37 ;  /* 0x0000002514004986 */ /* 0x0005e2000c10110e */
[----:B------:R-:W-:-:S02]  /*6c90*/  PRMT R29, R9, 0x7773, RZ ;  /* 0x00007773091d7816 */ /* 0x000fc400000000ff */
[----:B------:R-:W-:Y:S01]  /*6ca0*/  LEA.HI.X.SX32 R9, R19, R2, 0x1, P6 ;  /* 0x0000000213097211 */ /* 0x000fe200030f0eff */
[----:B------:R3:W-:Y:S01]  /*6cb0*/  @P3 STG.E.U8 desc[UR14][R22.64], R33 ;  /* 0x0000002116003986 */ /* 0x0007e2000c10110e */
[C---:B------:R-:W-:Y:S02]  /*6cc0*/  IADD3 R18, P6, R25.reuse, R0, RZ ;  /* 0x0000000019127210 */ /* 0x040fe40007fde0ff */
[----:B------:R-:W-:Y:S01]  /*6cd0*/  ISETP.LT.AND P2, PT, R102, UR7, !P0 ;  /* 0x0000000766007c0c */ /* 0x000fe2000c741270 */
[----:B------:R4:W-:Y:S01]  /*6ce0*/  @P1 STG.E.U8 desc[UR14][R16.64], R29 ;  /* 0x0000001d10001986 */ /* 0x0009e2000c10110e */
[----:B------:R-:W-:Y:S02]  /*6cf0*/  LEA.HI.X.SX32 R19, R25, R2, 0x1, P6 ;  /* 0x0000000219137211 */ /* 0x000fe400030f0eff */
[----:B------:R-:W-:Y:S01]  /*6d00*/  ISETP.LT.AND P5, PT, R101, UR7, !P0 ;  /* 0x0000000765007c0c */ /* 0x000fe2000c7a1270 */
[----:B--2---:R-:W-:Y:S01]  /*6d10*/  VIADD R21, R25, UR6 ;  /* 0x0000000619157c36 */ /* 0x004fe20008000000 */
[----:B------:R-:W-:-:S02]  /*6d20*/  PRMT R37, R10, 0x7772, RZ ;  /* 0x000077720a257816 */ /* 0x000fc400000000ff */
[----:B------:R-:W-:Y:S02]  /*6d30*/  ISETP.LT.AND P4, PT, R100, UR7, !P0 ;  /* 0x0000000764007c0c */ /* 0x000fe4000c781270 */
[C---:B------:R-:W-:Y:S02]  /*6d40*/  IADD3 R20, P6, R21.reuse, R0, RZ ;  /* 0x0000000015147210 */ /* 0x040fe40007fde0ff */
[----:B---3--:R-:W-:Y:S01]  /*6d50*/  PRMT R33, R10, 0x7773, RZ ;  /* 0x000077730a217816 */ /* 0x008fe200000000ff */
[C---:B----4-:R-:W-:Y:S01]  /*6d60*/  VIADD R17, R21.reuse, UR6 ;  /* 0x0000000615117c36 */ /* 0x050fe20008000000 */
[----:B------:R-:W-:Y:S01]  /*6d70*/  LEA.HI.X.SX32 R21, R21, R2, 0x1, P6 ;  /* 0x0000000215157211 */ /* 0x000fe200030f0eff */
[----:B------:R2:W-:Y:S01]  /*6d80*/  @P2 STG.E.U8 desc[UR14][R8.64], R37 ;  /* 0x0000002508002986 */ /* 0x0005e2000c10110e */
[----:B------:R-:W-:Y:S01]  /*6d90*/  PRMT R29, R11, 0x7772, RZ ;  /* 0x000077720b1d7816 */ /* 0x000fe200000000ff */
[C---:B------:R-:W-:Y:S01]  /*6da0*/  VIADD R23, R17.reuse, UR6 ;  /* 0x0000000611177c36 */ /* 0x040fe20008000000 */
[----:B------:R-:W-:Y:S01]  /*6db0*/  IADD3 R16, P6, R17, R0, RZ ;  /* 0x0000000011107210 */ /* 0x000fe20007fde0ff */
[----:B------:R3:W-:Y:S01]  /*6dc0*/  @P5 STG.E.U8 desc[UR14][R18.64], R33 ;  /* 0x0000002112005986 */ /* 0x0007e2000c10110e */
[----:B------:R-:W-:Y:S01]  /*6dd0*/  PRMT R25, R11, 0x7773, RZ ;  /* 0x000077730b197816 */ /* 0x000fe200000000ff */
[----:B------:R-:W-:Y:S01]  /*6de0*/  VIADD R11, R23, UR6 ;  /* 0x00000006170b7c36 */ /* 0x000fe20008000000 */
[----:B------:R-:W-:Y:S01]  /*6df0*/  LEA.HI.X.SX32 R17, R17, R2, 0x1, P6 ;  /* 0x0000000211117211 */ /* 0x000fe200030f0eff */
[----:B------:R4:W-:Y:S01]  /*6e00*/  @P4 STG.E.U8 desc[UR14][R20.64], R29 ;  /* 0x0000001d14004986 */ /* 0x0009e2000c10110e */
[----:B------:R-:W-:-:S02]  /*6e10*/  ISETP.LT.AND P3, PT, R99, UR7, !P0 ;  /* 0x0000000763007c0c */ /* 0x000fc4000c761270 */
[----:B------:R-:W-:Y:S02]  /*6e20*/  ISETP.LT.AND P1, PT, R98, UR7, !P0 ;  /* 0x0000000762007c0c */ /* 0x000fe4000c721270 */
[----:B--2---:R-:W-:Y:S02]  /*6e30*/  IADD3 R8, P6, R23, R0, RZ ;  /* 0x0000000017087210 */ /* 0x004fe40007fde0ff */
[----:B------:R-:W-:Y:S01]  /*6e40*/  ISETP.LT.AND P2, PT, R97, UR7, !P0 ;  /* 0x0000000761007c0c */ /* 0x000fe2000c741270 */
[----:B---3--:R-:W-:Y:S01]  /*6e50*/  VIADD R19, R11, UR6 ;  /* 0x000000060b137c36 */ /* 0x008fe20008000000 */
[----:B------:R-:W-:Y:S02]  /*6e60*/  LEA.HI.X.SX32 R9, R23, R2, 0x1, P6 ;  /* 0x0000000217097211 */ /* 0x000fe400030f0eff */
[----:B------:R-:W-:Y:S01]  /*6e70*/  IADD3 R10, P6, R11, R0, RZ ;  /* 0x000000000b0a7210 */ /* 0x000fe20007fde0ff */
[----:B----4-:R-:W-:Y:S01]  /*6e80*/  VIADD R21, R19, UR6 ;  /* 0x0000000613157c36 */ /* 0x010fe20008000000 */
[----:B-1----:R-:W-:Y:S01]  /*6e90*/  PRMT R37, R12, 0x7770, RZ ;  /* 0x000077700c257816 */ /* 0x002fe200000000ff */
[----:B------:R1:W-:Y:S01]  /*6ea0*/  @P3 STG.E.U8 desc[UR14][R16.64], R25 ;  /* 0x0000001910003986 */ /* 0x0003e2000c10110e */
[----:B------:R-:W-:-:S02]  /*6eb0*/  LEA.HI.X.SX32 R11, R11, R2, 0x1, P6 ;  /* 0x000000020b0b7211 */ /* 0x000fc400030f0eff */
[C---:B------:R-:W-:Y:S01]  /*6ec0*/  IADD3 R18, P6, R19.reuse, R0, RZ ;  /* 0x0000000013127210 */ /* 0x040fe20007fde0ff */
[----:B------:R2:W-:Y:S01]  /*6ed0*/  @P1 STG.E.U8 desc[UR14][R8.64], R37 ;  /* 0x0000002508001986 */ /* 0x0005e2000c10110e */
[----:B------:R-:W-:Y:S02]  /*6ee0*/  PRMT R33, R12, 0x7771, RZ ;  /* 0x000077710c217816 */ /* 0x000fe400000000ff */
[----:B------:R-:W-:Y:S02]  /*6ef0*/  LEA.HI.X.SX32 R19, R19, R2, 0x1, P6 ;  /* 0x0000000213137211 */ /* 0x000fe400030f0eff */
[----:B------:R-:W-:Y:S01]  /*6f00*/  ISETP.LT.AND P5, PT, R96, UR7, !P0 ;  /* 0x0000000760007c0c */ /* 0x000fe2000c7a1270 */
[----:B------:R3:W-:Y:S01]  /*6f10*/  @P2 STG.E.U8 desc[UR14][R10.64], R33 ;  /* 0x000000210a002986 */ /* 0x0007e2000c10110e */
[----:B------:R-:W-:Y:S02]  /*6f20*/  ISETP.LT.AND P4, PT, R95, UR7, !P0 ;  /* 0x000000075f007c0c */ /* 0x000fe4000c781270 */
[----:B-1----:R-:W-:-:S02]  /*6f30*/  IADD3 R16, P6, R21, R0, RZ ;  /* 0x0000000015107210 */ /* 0x002fc40007fde0ff */
[----:B------:R-:W-:Y:S01]  /*6f40*/  ISETP.LT.AND P3, PT, R94, UR7, !P0 ;  /* 0x000000075e007c0c */ /* 0x000fe2000c761270 */
[C---:B--2---:R-:W-:Y:S01]  /*6f50*/  VIADD R9, R21.reuse, UR6 ;  /* 0x0000000615097c36 */ /* 0x044fe20008000000 */
[----:B------:R-:W-:Y:S02]  /*6f60*/  LEA.HI.X.SX32 R17, R21, R2, 0x1, P6 ;  /* 0x0000000215117211 */ /* 0x000fe400030f0eff */
[----:B------:R-:W-:Y:S02]  /*6f70*/  PRMT R29, R13, 0x7770, RZ ;  /* 0x000077700d1d7816 */ /* 0x000fe400000000ff */
[C---:B------:R-:W-:Y:S01]  /*6f80*/  IADD3 R8, P6, R9.reuse, R0, RZ ;  /* 0x0000000009087210 */ /* 0x040fe20007fde0ff */
[----:B---3--:R-:W-:Y:S01]  /*6f90*/  VIADD R11, R9, UR6 ;  /* 0x00000006090b7c36 */ /* 0x008fe20008000000 */
[----:B------:R-:W-:Y:S01]  /*6fa0*/  PRMT R23, R13, 0x7771, RZ ;  /* 0x000077710d177816 */ /* 0x000fe200000000ff */
[----:B------:R1:W-:Y:S01]  /*6fb0*/  @P5 STG.E.U8 desc[UR14][R18.64], R29 ;  /* 0x0000001d12005986 */ /* 0x0003e2000c10110e */
[----:B------:R-:W-:Y:S01]  /*6fc0*/  LEA.HI.X.SX32 R9, R9, R2, 0x1, P6 ;  /* 0x0000000209097211 */ /* 0x000fe200030f0eff */
[C---:B------:R-:W-:Y:S01]  /*6fd0*/  VIADD R21, R11.reuse, UR6 ;  /* 0x000000060b157c36 */ /* 0x040fe20008000000 */
[----:B------:R-:W-:Y:S01]  /*6fe0*/  IADD3 R10, P6, R11, R0, RZ ;  /* 0x000000000b0a7210 */ /* 0x000fe20007fde0ff */
[----:B------:R2:W-:Y:S01]  /*6ff0*/  @P4 STG.E.U8 desc[UR14][R16.64], R23 ;  /* 0x0000001710004986 */ /* 0x0005e2000c10110e */
[----:B------:R-:W-:-:S02]  /*7000*/  PRMT R25, R14, 0x7770, RZ ;  /* 0x000077700e197816 */ /* 0x000fc400000000ff */
[----:B------:R-:W-:Y:S02]  /*7010*/  LEA.HI.X.SX32 R11, R11, R2, 0x1, P6 ;  /* 0x000000020b0b7211 */ /* 0x000fe400030f0eff */
[----:B------:R-:W-:Y:S01]  /*7020*/  ISETP.LT.AND P1, PT, R93, UR7, !P0 ;  /* 0x000000075d007c0c */ /* 0x000fe2000c721270 */
[----:B------:R3:W-:Y:S01]  /*7030*/  @P3 STG.E.U8 desc[UR14][R8.64], R25 ;  /* 0x0000001908003986 */ /* 0x0007e2000c10110e */
[----:B------:R-:W-:Y:S02]  /*7040*/  ISETP.LT.AND P2, PT, R92, UR7, !P0 ;  /* 0x000000075c007c0c */ /* 0x000fe4000c741270 */
[----:B-1----:R-:W-:Y:S02]  /*7050*/  IADD3 R18, P6, R21, R0, RZ ;  /* 0x0000000015127210 */ /* 0x002fe40007fde0ff */
[----:B------:R-:W-:Y:S01]  /*7060*/  ISETP.LT.AND P5, PT, R91, UR7, !P0 ;  /* 0x000000075b007c0c */ /* 0x000fe2000c7a1270 */
[C---:B--2---:R-:W-:Y:S01]  /*7070*/  VIADD R17, R21.reuse, UR6 ;  /* 0x0000000615117c36 */ /* 0x044fe20008000000 */
[----:B------:R-:W-:-:S02]  /*7080*/  LEA.HI.X.SX32 R19, R21, R2, 0x1, P6 ;  /* 0x0000000215137211 */ /* 0x000fc400030f0eff */
        /* <DEDUP_REMOVED lines=14> */
[C---:B-1----:R-:W-:Y:S02]  /*7170*/  IADD3 R10, P6, R21.reuse, R0, RZ ;  /* 0x00000000150a7210 */ /* 0x042fe40007fde0ff */
[----:B------:R-:W-:Y:S01]  /*7180*/  PRMT R29, R12, 0x7772, RZ ;  /* 0x000077720c1d7816 */ /* 0x000fe200000000ff */
[C---:B--2---:R-:W-:Y:S01]  /*7190*/  VIADD R19, R21.reuse, UR6 ;  /* 0x0000000615137c36 */ /* 0x044fe20008000000 */
[----:B------:R-:W-:-:S02]  /*71a0*/  LEA.HI.X.SX32 R11, R21, R2, 0x1, P6 ;  /* 0x00000002150b7211 */ /* 0x000fc400030f0eff */
[----:B------:R-:W-:Y:S02]  /*71b0*/  PRMT R23, R12, 0x7773, RZ ;  /* 0x000077730c177816 */ /* 0x000fe400000000ff */
[C---:B------:R-:W-:Y:S01]  /*71c0*/  IADD3 R18, P6, R19.reuse, R0, RZ ;  /* 0x0000000013127210 */ /* 0x040fe20007fde0ff */
[C---:B---3--:R-:W-:Y:S01]  /*71d0*/  VIADD R17, R19.reuse, UR6 ;  /* 0x0000000613117c36 */ /* 0x048fe20008000000 */
[----:B------:R-:W-:Y:S01]  /*71e0*/  ISETP.LT.AND P1, PT, R88, UR7, !P0 ;  /* 0x0000000758007c0c */ /* 0x000fe2000c721270 */
[----:B------:R1:W-:Y:S01]  /*71f0*/  @P4 STG.E.U8 desc[UR14][R8.64], R29 ;  /* 0x0000001d08004986 */ /* 0x0003e2000c10110e */
[----:B------:R-:W-:Y:S01]  /*7200*/  LEA.HI.X.SX32 R19, R19, R2, 0x1, P6 ;  /* 0x0000000213137211 */ /* 0x000fe200030f0eff */
[C---:B------:R-:W-:Y:S01]  /*7210*/  VIADD R21, R17.reuse, UR6 ;  /* 0x0000000611157c36 */ /* 0x040fe20008000000 */
[----:B------:R-:W-:Y:S01]  /*7220*/  IADD3 R16, P6, R17, R0, RZ ;  /* 0x0000000011107210 */ /* 0x000fe20007fde0ff */
[----:B------:R2:W-:Y:S01]  /*7230*/  @P3 STG.E.U8 desc[UR14][R10.64], R23 ;  /* 0x000000170a003986 */ /* 0x0005e2000c10110e */
[----:B------:R-:W-:-:S02]  /*7240*/  ISETP.LT.AND P2, PT, R86, UR7, !P0 ;  /* 0x0000000756007c0c */ /* 0x000fc4000c741270 */
[----:B------:R-:W-:Y:S02]  /*7250*/  LEA.HI.X.SX32 R17, R17, R2, 0x1, P6 ;  /* 0x0000000211117211 */ /* 0x000fe400030f0eff */
[----:B------:R-:W-:Y:S02]  /*7260*/  ISETP.LT.AND P5, PT, R84, UR7, !P0 ;  /* 0x0000000754007c0c */ /* 0x000fe4000c7a1270 */
[----:B------:R-:W-:Y:S02]  /*7270*/  PRMT R25, R13, 0x7772, RZ ;  /* 0x000077720d197816 */ /* 0x000fe400000000ff */
[----:B-1----:R-:W-:Y:S02]  /*7280*/  IADD3 R8, P6, R21, R0, RZ ;  /* 0x0000000015087210 */ /* 0x002fe40007fde0ff */
[----:B------:R-:W-:Y:S01]  /*7290*/  PRMT R29, R13, 0x7773, RZ ;  /* 0x000077730d1d7816 */ /* 0x000fe200000000ff */
[C---:B--2---:R-:W-:Y:S01]  /*72a0*/  VIADD R11, R21.reuse, UR6 ;  /* 0x00000006150b7c36 */ /* 0x044fe20008000000 */
[----:B------:R-:W-:Y:S01]  /*72b0*/  LEA.HI.X.SX32 R9, R21, R2, 0x1, P6 ;  /* 0x0000000215097211 */ /* 0x000fe200030f0eff */
[----:B------:R1:W-:Y:S01]  /*72c0*/  @P1 STG.E.U8 desc[UR14][R18.64], R25 ;  /* 0x0000001912001986 */ /* 0x0003e2000c10110e */
[----:B------:R-:W-:Y:S01]  /*72d0*/  ISETP.LT.AND P4, PT, R83, UR7, !P0 ;  /* 0x0000000753007c0c */ /* 0x000fe2000c781270 */
[C---:B------:R-:W-:Y:S01]  /*72e0*/  VIADD R13, R11.reuse, UR6 ;  /* 0x000000060b0d7c36 */ /* 0x040fe20008000000 */
[----:B------:R-:W-:Y:S01]  /*72f0*/  IADD3 R10, P6, R11, R0, RZ ;  /* 0x000000000b0a7210 */ /* 0x000fe20007fde0ff */
[----:B------:R-:W-:Y:S01]  /*7300*/  @P2 STG.E.U8 desc[UR14][R16.64], R29 ;  /* 0x0000001d10002986 */ /* 0x000fe2000c10110e */
[----:B------:R-:W-:-:S02]  /*7310*/  PRMT R23, R14, 0x7772, RZ ;  /* 0x000077720e177816 */ /* 0x000fc400000000ff */
[----:B------:R-:W-:Y:S02]  /*7320*/  LEA.HI.X.SX32 R11, R11, R2, 0x1, P6 ;  /* 0x000000020b0b7211 */ /* 0x000fe400030f0eff */
[----:B------:R-:W-:Y:S01]  /*7330*/  IADD3 R12, P6, R13, R0, RZ ;  /* 0x000000000d0c7210 */ /* 0x000fe20007fde0ff */
[----:B------:R2:W-:Y:S01]  /*7340*/  @P5 STG.E.U8 desc[UR14][R8.64], R23 ;  /* 0x0000001708005986 */ /* 0x0005e2000c10110e */
[----:B------:R-:W-:Y:S01]  /*7350*/  ISETP.LT.AND P3, PT, R81, UR7, !P0 ;  /* 0x0000000751007c0c */ /* 0x000fe2000c761270 */
[C---:B-1----:R-:W-:Y:S01]  /*7360*/  VIADD R19, R13.reuse, UR6 ;  /* 0x000000060d137c36 */ /* 0x042fe20008000000 */
[----:B------:R-:W-:Y:S02]  /*7370*/  PRMT R25, R14, 0x7773, RZ ;  /* 0x000077730e197816 */ /* 0x000fe400000000ff */
[----:B------:R-:W-:Y:S02]  /*7380*/  LEA.HI.X.SX32 R13, R13, R2, 0x1, P6 ;  /* 0x000000020d0d7211 */ /* 0x000fe400030f0eff */
[----:B------:R-:W-:Y:S01]  /*7390*/  IADD3 R14, P6, R19, R0, RZ ;  /* 0x00000000130e7210 */ /* 0x000fe20007fde0ff */
[----:B------:R1:W-:Y:S01]  /*73a0*/  @P4 STG.E.U8 desc[UR14][R10.64], R25 ;  /* 0x000000190a004986 */ /* 0x0003e2000c10110e */
[----:B------:R-:W-:-:S02]  /*73b0*/  ISETP.LT.AND P1, PT, R79, UR7, !P0 ;  /* 0x000000074f007c0c */ /* 0x000fc4000c721270 */
[----:B------:R-:W-:Y:S01]  /*73c0*/  PRMT R21, R15, 0x7773, RZ ;  /* 0x000077730f157816 */ /* 0x000fe200000000ff */
[----:B--2---:R-:W-:Y:S01]  /*73d0*/  VIADD R9, R19, UR6 ;  /* 0x0000000613097c36 */ /* 0x004fe20008000000 */
[----:B------:R-:W-:Y:S02]  /*73e0*/  PRMT R23, R15, 0x7772, RZ ;  /* 0x000077720f177816 */ /* 0x000fe400000000ff */
[----:B------:R-:W-:Y:S02]  /*73f0*/  LEA.HI.X.SX32 R15, R19, R2, 0x1, P6 ;  /* 0x00000002130f7211 */ /* 0x000fe400030f0eff */
[C---:B------:R-:W-:Y:S01]  /*7400*/  IADD3 R8, P6, R9.reuse, R0, RZ ;  /* 0x0000000009087210 */ /* 0x040fe20007fde0ff */
[----:B------:R2:W-:Y:S01]  /*7410*/  @P3 STG.E.U8 desc[UR14][R12.64], R23 ;  /* 0x000000170c003986 */ /* 0x0005e2000c10110e */
[----:B------:R-:W-:Y:S01]  /*7420*/  ISETP.LT.AND P2, PT, R76, UR7, !P0 ;  /* 0x000000074c007c0c */ /* 0x000fe2000c741270 */
[C---:B-1----:R-:W-:Y:S01]  /*7430*/  VIADD R11, R9.reuse, UR6 ;  /* 0x00000006090b7c36 */ /* 0x042fe20008000000 */
[----:B------:R-:W-:Y:S01]  /*7440*/  LEA.HI.X.SX32 R9, R9, R2, 0x1, P6 ;  /* 0x0000000209097211 */ /* 0x000fe200030f0eff */
[----:B------:R1:W-:Y:S01]  /*7450*/  @P1 STG.E.U8 desc[UR14][R14.64], R21 ;  /* 0x000000150e001986 */ /* 0x0003e2000c10110e */
[----:B0-----:R-:W-:Y:S01]  /*7460*/  PRMT R19, R4, 0x7770, RZ ;  /* 0x0000777004137816 */ /* 0x001fe200000000ff */
[C---:B------:R-:W-:Y:S01]  /*7470*/  VIADD R17, R11.reuse, UR6 ;  /* 0x000000060b117c36 */ /* 0x040fe20008000000 */
[----:B------:R-:W-:-:S02]  /*7480*/  IADD3 R10, P6, R11, R0, RZ ;  /* 0x000000000b0a7210 */ /* 0x000fc40007fde0ff */
[----:B------:R-:W-:Y:S02]  /*7490*/  ISETP.LT.AND P5, PT, R75, UR7, !P0 ;  /* 0x000000074b007c0c */ /* 0x000fe4000c7a1270 */
[----:B------:R-:W-:Y:S02]  /*74a0*/  LEA.HI.X.SX32 R11, R11, R2, 0x1, P6 ;  /* 0x000000020b0b7211 */ /* 0x000fe400030f0eff */
[C---:B--2---:R-:W-:Y:S01]  /*74b0*/  IADD3 R12, P6, R17.reuse, R0, RZ ;  /* 0x00000000110c7210 */ /* 0x044fe20007fde0ff */
[----:B------:R0:W-:Y:S01]  /*74c0*/  @P2 STG.E.U8 desc[UR14][R8.64], R19 ;  /* 0x0000001308002986 */ /* 0x0001e2000c10110e */
[----:B------:R-:W-:Y:S01]  /*74d0*/  ISETP.LT.AND P4, PT, R74, UR7, !P0 ;  /* 0x000000074a007c0c */ /* 0x000fe2000c781270 */
[C---:B-1----:R-:W-:Y:S01]  /*74e0*/  VIADD R15, R17.reuse, UR6 ;  /* 0x00000006110f7c36 */ /* 0x042fe20008000000 */
[----:B------:R-:W-:Y:S02]  /*74f0*/  LEA.HI.X.SX32 R13, R17, R2, 0x1, P6 ;  /* 0x00000002110d7211 */ /* 0x000fe400030f0eff */
[----:B------:R-:W-:-:S02]  /*7500*/  ISETP.LT.AND P3, PT, R73, UR7, !P0 ;  /* 0x0000000749007c0c */ /* 0x000fc4000c761270 */
[----:B------:R-:W-:Y:S02]  /*7510*/  IADD3 R14, P6, R15, R0, RZ ;  /* 0x000000000f0e7210 */ /* 0x000fe40007fde0ff */
[----:B------:R-:W-:Y:S02]  /*7520*/  PRMT R23, R4, 0x7771, RZ ;  /* 0x0000777104177816 */ /* 0x000fe400000000ff */
[----:B------:R-:W-:Y:S01]  /*7530*/  PRMT R21, R5, 0x7770, RZ ;  /* 0x0000777005157816 */ /* 0x000fe200000000ff */
[C---:B0-----:R-:W-:Y:S01]  /*7540*/  VIADD R9, R15.reuse, UR6 ;  /* 0x000000060f097c36 */ /* 0x041fe20008000000 */
[----:B------:R-:W-:Y:S01]  /*7550*/  LEA.HI.X.SX32 R15, R15, R2, 0x1, P6 ;  /* 0x000000020f0f7211 */ /* 0x000fe200030f0eff */
[----:B------:R0:W-:Y:S01]  /*7560*/  @P5 STG.E.U8 desc[UR14][R10.64], R23 ;  /* 0x000000170a005986 */ /* 0x0001e2000c10110e */
[----:B------:R-:W-:Y:S01]  /*7570*/  PRMT R19, R5, 0x7771, RZ ;  /* 0x0000777105137816 */ /* 0x000fe200000000ff */
[C---:B------:R-:W-:Y:S01]  /*7580*/  VIADD R17, R9.reuse, UR6 ;  /* 0x0000000609117c36 */ /* 0x040fe20008000000 */
[----:B------:R-:W-:Y:S01]  /*7590*/  IADD3 R8, P6, R9, R0, RZ ;  /* 0x0000000009087210 */ /* 0x000fe20007fde0ff */
[----:B------:R1:W-:Y:S01]  /*75a0*/  @P4 STG.E.U8 desc[UR14][R12.64], R21 ;  /* 0x000000150c004986 */ /* 0x0003e2000c10110e */
[----:B------:R-:W-:-:S02]  /*75b0*/  ISETP.LT.AND P1, PT, R72, UR7, !P0 ;  /* 0x0000000748007c0c */ /* 0x000fc4000c721270 */
[----:B------:R-:W-:Y:S01]  /*75c0*/  LEA.HI.X.SX32 R9, R9, R2, 0x1, P6 ;  /* 0x0000000209097211 */ /* 0x000fe200030f0eff */
[----:B------:R2:W-:Y:S01]  /*75d0*/  @P3 STG.E.U8 desc[UR14][R14.64], R19 ;  /* 0x000000130e003986 */ /* 0x0005e2000c10110e */
[----:B------:R-:W-:Y:S02]  /*75e0*/  ISETP.LT.AND P2, PT, R70, UR7, !P0 ;  /* 0x0000000746007c0c */ /* 0x000fe4000c741270 */
[----:B------:R-:W-:Y:S02]  /*75f0*/  ISETP.LT.AND P5, PT, R68, UR7, !P0 ;  /* 0x0000000744007c0c */ /* 0x000fe4000c7a1270 */
[----:B0-----:R-:W-:Y:S02]  /*7600*/  IADD3 R10, P6, R17, R0, RZ ;  /* 0x00000000110a7210 */ /* 0x001fe40007fde0ff */
[----:B------:R-:W-:Y:S01]  /*7610*/  ISETP.LT.AND P4, PT, R67, UR7, !P0 ;  /* 0x0000000743007c0c */ /* 0x000fe2000c781270 */
[C---:B-1----:R-:W-:Y:S01]  /*7620*/  VIADD R13, R17.reuse, UR6 ;  /* 0x00000006110d7c36 */ /* 0x042fe20008000000 */
[----:B------:R-:W-:-:S02]  /*7630*/  LEA.HI.X.SX32 R11, R17, R2, 0x1, P6 ;  /* 0x00000002110b7211 */ /* 0x000fc400030f0eff */
[C---:B------:R-:W-:Y:S01]  /*7640*/  PRMT R25, R6.reuse, 0x7770, RZ ;  /* 0x0000777006197816 */ /* 0x040fe200000000ff */
[C---:B--2---:R-:W-:Y:S01]  /*7650*/  VIADD R15, R13.reuse, UR6 ;  /* 0x000000060d0f7c36 */ /* 0x044fe20008000000 */
[----:B------:R-:W-:Y:S02]  /*7660*/  IADD3 R12, P6, R13, R0, RZ ;  /* 0x000000000d0c7210 */ /* 0x000fe40007fde0ff */
[----:B------:R-:W-:Y:S01]  /*7670*/  PRMT R23, R6, 0x7771, RZ ;  /* 0x0000777106177816 */ /* 0x000fe200000000ff */
[----:B------:R-:W-:Y:S01]  /*7680*/  VIADD R19, R15, UR6 ;  /* 0x000000060f137c36 */ /* 0x000fe20008000000 */
[----:B------:R-:W-:Y:S01]  /*7690*/  LEA.HI.X.SX32 R13, R13, R2, 0x1, P6 ;  /* 0x000000020d0d7211 */ /* 0x000fe200030f0eff */
[----:B------:R0:W-:Y:S01]  /*76a0*/  @P1 STG.E.U8 desc[UR14][R8.64], R25 ;  /* 0x0000001908001986 */ /* 0x0001e2000c10110e */
[----:B------:R-:W-:Y:S02]  /*76b0*/  IADD3 R14, P6, R15, R0, RZ ;  /* 0x000000000f0e7210 */ /* 0x000fe40007fde0ff */
[----:B------:R-:W-:Y:S01]  /*76c0*/  PRMT R21, R7, 0x7770, RZ ;  /* 0x0000777007157816 */ /* 0x000fe200000000ff */
[----:B------:R1:W-:Y:S01]  /*76d0*/  @P2 STG.E.U8 desc[UR14][R10.64], R23 ;  /* 0x000000170a002986 */ /* 0x0003e2000c10110e */
[----:B------:R-:W-:-:S02]  /*76e0*/  LEA.HI.X.SX32 R15, R15, R2, 0x1, P6 ;  /* 0x000000020f0f7211 */ /* 0x000fc400030f0eff */
[----:B------:R-:W-:Y:S01]  /*76f0*/  IADD3 R16, P6, R19, R0, RZ ;  /* 0x0000000013107210 */ /* 0x000fe20007fde0ff */
[----:B------:R2:W-:Y:S01]  /*7700*/  @P5 STG.E.U8 desc[UR14][R12.64], R21 ;  /* 0x000000150c005986 */ /* 0x0005e2000c10110e */
[----:B------:R-:W-:Y:S02]  /*7710*/  ISETP.LT.AND P3, PT, R65, UR7, !P0 ;  /* 0x0000000741007c0c */ /* 0x000fe4000c761270 */
[C---:B------:R-:W-:Y:S01]  /*7720*/  LEA.HI.X.SX32 R17, R19.reuse, R2, 0x1, P6 ;  /* 0x0000000213117211 */ /* 0x040fe200030f0eff */
[----:B------:R-:W-:Y:S01]  /*7730*/  VIADD R19, R19, UR6 ;  /* 0x0000000613137c36 */ /* 0x000fe20008000000 */
[----:B0-----:R-:W-:Y:S02]  /*7740*/  PRMT R9, R7, 0x7771, RZ ;  /* 0x0000777107097816 */ /* 0x001fe400000000ff */
[----:B------:R-:W-:Y:S02]  /*7750*/  ISETP.LT.AND P1, PT, R63, UR7, !P0 ;  /* 0x000000073f007c0c */ /* 0x000fe4000c721270 */
[C---:B-1----:R-:W-:Y:S01]  /*7760*/  PRMT R23, R4.reuse, 0x7772, RZ ;  /* 0x0000777204177816 */ /* 0x042fe200000000ff */
[----:B------:R0:W-:Y:S01]  /*7770*/  @P4 STG.E.U8 desc[UR14][R14.64], R9 ;  /* 0x000000090e004986 */ /* 0x0001e2000c10110e */
[----:B------:R-:W-:Y:S01]  /*7780*/  PRMT R29, R4, 0x7773, RZ ;  /* 0x00007773041d7816 */ /* 0x000fe200000000ff */
[C---:B--2---:R-:W-:Y:S01]  /*7790*/  VIADD R21, R19.reuse, UR6 ;  /* 0x0000000613157c36 */ /* 0x044fe20008000000 */
[----:B------:R-:W-:Y:S01]  /*77a0*/  IADD3 R12, P6, R19, R0, RZ ;  /* 0x00000000130c7210 */ /* 0x000fe20007fde0ff */
[----:B------:R-:W1:Y:S01]  /*77b0*/  LDS.128 R8, [R3] ;  /* 0x0000000003087984 */ /* 0x000e620000000c00 */
[----:B------:R-:W-:-:S02]  /*77c0*/  ISETP.LT.AND P2, PT, R60, UR7, !P0 ;  /* 0x000000073c007c0c */ /* 0x000fc4000c741270 */
[----:B------:R-:W-:Y:S01]  /*77d0*/  LEA.HI.X.SX32 R13, R19, R2, 0x1, P6 ;  /* 0x00000002130d7211 */ /* 0x000fe200030f0eff */
[----:B------:R2:W-:Y:S01]  /*77e0*/  @P3 STG.E.U8 desc[UR14][R16.64], R23 ;  /* 0x0000001710003986 */ /* 0x0005e2000c10110e */
[----:B------:R-:W-:Y:S02]  /*77f0*/  IADD3 R18, P6, R21, R0, RZ ;  /* 0x0000000015127210 */ /* 0x000fe40007fde0ff */
[----:B------:R-:W-:Y:S01]  /*7800*/  ISETP.LT.AND P5, PT, R59, UR7, !P0 ;  /* 0x000000073b007c0c */ /* 0x000fe2000c7a1270 */
[C---:B0-----:R-:W-:Y:S01]  /*7810*/  VIADD R15, R21.reuse, UR6 ;  /* 0x00000006150f7c36 */ /* 0x041fe20008000000 */
[----:B------:R-:W-:Y:S01]  /*7820*/  LEA.HI.X.SX32 R19, R21, R2, 0x1, P6 ;  /* 0x0000000215137211 */ /* 0x000fe200030f0eff */
[----:B------:R0:W-:Y:S01]  /*7830*/  @P1 STG.E.U8 desc[UR14][R12.64], R29 ;  /* 0x0000001d0c001986 */ /* 0x0001e2000c10110e */
[----:B------:R-:W-:Y:S02]  /*7840*/  PRMT R25, R5, 0x7772, RZ ;  /* 0x0000777205197816 */ /* 0x000fe400000000ff */
[----:B------:R-:W-:-:S02]  /*7850*/  IADD3 R14, P6, R15, R0, RZ ;  /* 0x000000000f0e7210 */ /* 0x000fc40007fde0ff */
[----:B------:R-:W-:Y:S01]  /*7860*/  ISETP.LT.AND P4, PT, R58, UR7, !P0 ;  /* 0x000000073a007c0c */ /* 0x000fe2000c781270 */
[C---:B--2---:R-:W-:Y:S01]  /*7870*/  VIADD R17, R15.reuse, UR6 ;  /* 0x000000060f117c36 */ /* 0x044fe20008000000 */
[----:B------:R-:W-:Y:S01]  /*7880*/  LEA.HI.X.SX32 R15, R15, R2, 0x1, P6 ;  /* 0x000000020f0f7211 */ /* 0x000fe200030f0eff */
[----:B------:R2:W-:Y:S01]  /*7890*/  @P2 STG.E.U8 desc[UR14][R18.64], R25 ;  /* 0x0000001912002986 */ /* 0x0005e2000c10110e */
[----:B------:R-:W-:Y:S01]  /*78a0*/  PRMT R23, R5, 0x7773, RZ ;  /* 0x0000777305177816 */ /* 0x000fe200000000ff */
[C---:B------:R-:W-:Y:S01]  /*78b0*/  VIADD R3, R17.reuse, UR6 ;  /* 0x0000000611037c36 */ /* 0x040fe20008000000 */
[----:B------:R-:W-:Y:S02]  /*78c0*/  IADD3 R4, P6, R17, R0, RZ ;  /* 0x0000000011047210 */ /* 0x000fe40007fde0ff */
[----:B------:R-:W-:Y:S01]  /*78d0*/  ISETP.LT.AND P3, PT, R57, UR7, !P0 ;  /* 0x0000000739007c0c */ /* 0x000fe2000c761270 */
[----:B------:R3:W-:Y:S01]  /*78e0*/  @P5 STG.E.U8 desc[UR14][R14.64], R23 ;  /* 0x000000170e005986 */ /* 0x0007e2000c10110e */
[----:B------:R-:W-:Y:S01]  /*78f0*/  LEA.HI.X.SX32 R5, R17, R2, 0x1, P6 ;  /* 0x0000000211057211 */ /* 0x000fe200030f0eff */
[C---:B------:R-:W-:Y:S01]  /*7900*/  VIADD R17, R3.reuse, UR6 ;  /* 0x0000000603117c36 */ /* 0x040fe20008000000 */
[----:B0-----:R-:W-:-:S02]  /*7910*/  IADD3 R12, P6, R3, R0, RZ ;  /* 0x00000000030c7210 */ /* 0x001fc40007fde0ff */
[----:B------:R-:W-:Y:S02]  /*7920*/  ISETP.LT.AND P1, PT, R56, UR7, !P0 ;  /* 0x0000000738007c0c */ /* 0x000fe4000c721270 */
[----:B------:R-:W-:Y:S01]  /*7930*/  LEA.HI.X.SX32 R13, R3, R2, 0x1, P6 ;  /* 0x00000002030d7211 */ /* 0x000fe200030f0eff */
[C---:B------:R-:W-:Y:S01]  /*7940*/  VIADD R3, R17.reuse, UR6 ;  /* 0x0000000611037c36 */ /* 0x040fe20008000000 */
[----:B------:R-:W-:Y:S02]  /*7950*/  IADD3 R16, P6, R17, R0, RZ ;  /* 0x0000000011107210 */ /* 0x000fe40007fde0ff */
[C---:B--2---:R-:W-:Y:S01]  /*7960*/  PRMT R25, R6.reuse, 0x7772, RZ ;  /* 0x0000777206197816 */ /* 0x044fe200000000ff */
[----:B------:R-:W-:Y:S01]  /*7970*/  VIADD R19, R3, UR6 ;  /* 0x0000000603137c36 */ /* 0x000fe20008000000 */
[----:B------:R-:W-:Y:S02]  /*7980*/  LEA.HI.X.SX32 R17, R17, R2, 0x1, P6 ;  /* 0x0000000211117211 */ /* 0x000fe400030f0eff */
[----:B---3--:R-:W-:Y:S01]  /*7990*/  IADD3 R14, P6, R3, R0, RZ ;  /* 0x00000000030e7210 */ /* 0x008fe20007fde0ff */
[----:B------:R0:W-:Y:S01]  /*79a0*/  @P4 STG.E.U8 desc[UR14][R4.64], R25 ;  /* 0x0000001904004986 */ /* 0x0001e2000c10110e */
[----:B------:R-:W-:-:S02]  /*79b0*/  PRMT R21, R6, 0x7773, RZ ;  /* 0x0000777306157816 */ /* 0x000fc400000000ff */
[----:B------:R-:W-:Y:S01]  /*79c0*/  LEA.HI.X.SX32 R15, R3, R2, 0x1, P6 ;  /* 0x00000002030f7211 */ /* 0x000fe200030f0eff */
[----:B------:R-:W-:Y:S01]  /*79d0*/  VIADD R3, R19, UR6 ;  /* 0x0000000613037c36 */ /* 0x000fe20008000000 */
[----:B------:R-:W-:Y:S01]  /*79e0*/  ISETP.LT.AND P2, PT, R54, UR7, !P0 ;  /* 0x0000000736007c0c */ /* 0x000fe2000c741270 */
[----:B------:R2:W-:Y:S01]  /*79f0*/  @P3 STG.E.U8 desc[UR14][R12.64], R21 ;  /* 0x000000150c003986 */ /* 0x0005e2000c10110e */
[----:B------:R-:W-:Y:S02]  /*7a00*/  ISETP.LT.AND P5, PT, R52, UR7, !P0 ;  /* 0x0000000734007c0c */ /* 0x000fe4000c7a1270 */
[----:B------:R-:W-:Y:S02]  /*7a10*/  PRMT R23, R7, 0x7772, RZ ;  /* 0x0000777207177816 */ /* 0x000fe400000000ff */
[----:B------:R-:W-:Y:S02]  /*7a20*/  ISETP.LT.AND P4, PT, R51, UR7, !P0 ;  /* 0x0000000733007c0c */ /* 0x000fe4000c781270 */
[----:B0-----:R-:W-:Y:S01]  /*7a30*/  IADD3 R4, P6, R19, R0, RZ ;  /* 0x0000000013047210 */ /* 0x001fe20007fde0ff */
[----:B------:R0:W-:Y:S01]  /*7a40*/  @P1 STG.E.U8 desc[UR14][R16.64], R23 ;  /* 0x0000001710001986 */ /* 0x0001e2000c10110e */
[----:B-1----:R-:W-:-:S02]  /*7a50*/  PRMT R25, R8, 0x7770, RZ ;  /* 0x0000777008197816 */ /* 0x002fc400000000ff */
[----:B------:R-:W-:Y:S01]  /*7a60*/  LEA.HI.X.SX32 R5, R19, R2, 0x1, P6 ;  /* 0x0000000213057211 */ /* 0x000fe200030f0eff */
[C---:B--2---:R-:W-:Y:S01]  /*7a70*/  VIADD R13, R3.reuse, UR6 ;  /* 0x00000006030d7c36 */ /* 0x044fe20008000000 */
[----:B------:R-:W-:Y:S02]  /*7a80*/  IADD3 R6, P6, R3, R0, RZ ;  /* 0x0000000003067210 */ /* 0x000fe40007fde0ff */
[----:B------:R-:W-:Y:S02]  /*7a90*/  PRMT R21, R7, 0x7773, RZ ;  /* 0x0000777307157816 */ /* 0x000fe400000000ff */
[----:B------:R-:W-:Y:S01]  /*7aa0*/  LEA.HI.X.SX32 R7, R3, R2, 0x1, P6 ;  /* 0x0000000203077211 */ /* 0x000fe200030f0eff */
[C---:B------:R-:W-:Y:S01]  /*7ab0*/  VIADD R3, R13.reuse, UR6 ;  /* 0x000000060d037c36 */ /* 0x040fe20008000000 */
[----:B------:R-:W-:Y:S01]  /*7ac0*/  IADD3 R12, P6, R13, R0, RZ ;  /* 0x000000000d0c7210 */ /* 0x000fe20007fde0ff */
[----:B------:R1:W-:Y:S01]  /*7ad0*/  @P2 STG.E.U8 desc[UR14][R14.64], R21 ;  /* 0x000000150e002986 */ /* 0x0003e2000c10110e */
[----:B------:R-:W-:-:S02]  /*7ae0*/  ISETP.LT.AND P3, PT, R49, UR7, !P0 ;  /* 0x0000000731007c0c */ /* 0x000fc4000c761270 */
[----:B------:R-:W-:Y:S01]  /*7af0*/  LEA.HI.X.SX32 R13, R13, R2, 0x1, P6 ;  /* 0x000000020d0d7211 */ /* 0x000fe200030f0eff */
[----:B------:R2:W-:Y:S01]  /*7b00*/  @P5 STG.E.U8 desc[UR14][R4.64], R25 ;  /* 0x0000001904005986 */ /* 0x0005e2000c10110e */
[----:B0-----:R-:W-:Y:S02]  /*7b10*/  PRMT R17, R8, 0x7771, RZ ;  /* 0x0000777108117816 */ /* 0x001fe400000000ff */
[----:B------:R-:W-:Y:S02]  /*7b20*/  ISETP.LT.AND P1, PT, R47, UR7, !P0 ;  /* 0x000000072f007c0c */ /* 0x000fe4000c721270 */
[----:B------:R-:W-:Y:S01]  /*7b30*/  ISETP.LT.AND P2, PT, R44, UR7, !P0 ;  /* 0x000000072c007c0c */ /* 0x000fe2000c741270 */
[----:B------:R0:W-:Y:S01]  /*7b40*/  @P4 STG.E.U8 desc[UR14][R6.64], R17 ;  /* 0x0000001106004986 */ /* 0x0001e2000c10110e */
[----:B------:R-:W-:Y:S02]  /*7b50*/  PRMT R23, R9, 0x7770, RZ ;  /* 0x0000777009177816 */ /* 0x000fe400000000ff */
[----:B-1----:R-:W-:-:S02]  /*7b60*/  IADD3 R14, P6, R3, R0, RZ ;  /* 0x00000000030e7210 */ /* 0x002fc40007fde0ff */
[----:B------:R-:W-:Y:S01]  /*7b70*/  PRMT R19, R9, 0x7771, RZ ;  /* 0x0000777109137816 */ /* 0x000fe200000000ff */
[C---:B--2---:R-:W-:Y:S01]  /*7b80*/  VIADD R5, R3.reuse, UR6 ;  /* 0x0000000603057c36 */ /* 0x044fe20008000000 */
[----:B------:R-:W-:Y:S01]  /*7b90*/  LEA.HI.X.SX32 R15, R3, R2, 0x1, P6 ;  /* 0x00000002030f7211 */ /* 0x000fe200030f0eff */
[----:B------:R1:W-:Y:S01]  /*7ba0*/  @P3 STG.E.U8 desc[UR14][R12.64], R23 ;  /* 0x000000170c003986 */ /* 0x0003e2000c10110e */
[----:B------:R-:W-:Y:S01]  /*7bb0*/  PRMT R21, R10, 0x7770, RZ ;  /* 0x000077700a157816 */ /* 0x000fe200000000ff */
[C---:B------:R-:W-:Y:S01]  /*7bc0*/  VIADD R3, R5.reuse, UR6 ;  /* 0x0000000605037c36 */ /* 0x040fe20008000000 */
[----:B------:R-:W-:Y:S01]  /*7bd0*/  IADD3 R4, P6, R5, R0, RZ ;  /* 0x0000000005047210 */ /* 0x000fe20007fde0ff */
[----:B------:R2:W-:Y:S01]  /*7be0*/  @P1 STG.E.U8 desc[UR14][R14.64], R19 ;  /* 0x000000130e001986 */ /* 0x0005e2000c10110e */
[----:B------:R-:W-:Y:S01]  /*7bf0*/  ISETP.LT.AND P5, PT, R43, UR7, !P0 ;  /* 0x000000072b007c0c */ /* 0x000fe2000c7a1270 */
[----:B0-----:R-:W-:Y:S01]  /*7c00*/  VIADD R17, R3, UR6 ;  /* 0x0000000603117c36 */ /* 0x001fe20008000000 */
[----:B------:R-:W-:-:S02]  /*7c10*/  LEA.HI.X.SX32 R5, R5, R2, 0x1, P6 ;  /* 0x0000000205057211 */ /* 0x000fc400030f0eff */
[C---:B------:R-:W-:Y:S02]  /*7c20*/  IADD3 R6, P6, R3.reuse, R0, RZ ;  /* 0x0000000003067210 */ /* 0x040fe40007fde0ff */
[----:B------:R-:W-:Y:S01]  /*7c30*/  ISETP.LT.AND P4, PT, R42, UR7, !P0 ;  /* 0x000000072a007c0c */ /* 0x000fe2000c781270 */
[----:B------:R0:W-:Y:S01]  /*7c40*/  @P2 STG.E.U8 desc[UR14][R4.64], R21 ;  /* 0x0000001504002986 */ /* 0x0001e2000c10110e */
[----:B------:R-:W-:Y:S01]  /*7c50*/  LEA.HI.X.SX32 R7, R3, R2, 0x1, P6 ;  /* 0x0000000203077211 */ /* 0x000fe200030f0eff */
[C---:B------:R-:W-:Y:S01]  /*7c60*/  VIADD R3, R17.reuse, UR6 ;  /* 0x0000000611037c36 */ /* 0x040fe20008000000 */
[C---:B-1----:R-:W-:Y:S02]  /*7c70*/  IADD3 R12, P6, R17.reuse, R0, RZ ;  /* 0x00000000110c7210 */ /* 0x042fe40007fde0ff */
[----:B------:R-:W-:Y:S02]  /*7c80*/  PRMT R23, R10, 0x7771, RZ ;  /* 0x000077710a177816 */ /* 0x000fe400000000ff */
[----:B------:R-:W-:-:S02]  /*7c90*/  LEA.HI.X.SX32 R13, R17, R2, 0x1, P6 ;  /* 0x00000002110d7211 */ /* 0x000fc400030f0eff */
[----:B--2---:R-:W-:Y:S01]  /*7ca0*/  IADD3 R14, P6, R3, R0, RZ ;  /* 0x00000000030e7210 */ /* 0x004fe20007fde0ff */
[----:B------:R1:W-:Y:S01]  /*7cb0*/  @P5 STG.E.U8 desc[UR14][R6.64], R23 ;  /* 0x0000001706005986 */ /* 0x0003e2000c10110e */
[----:B------:R-:W-:Y:S01]  /*7cc0*/  ISETP.LT.AND P3, PT, R41, UR7, !P0 ;  /* 0x0000000729007c0c */ /* 0x000fe2000c761270 */
[C---:B0-----:R-:W-:Y:S01]  /*7cd0*/  VIADD R5, R3.reuse, UR6 ;  /* 0x0000000603057c36 */ /* 0x041fe20008000000 */
[----:B------:R-:W-:Y:S02]  /*7ce0*/  LEA.HI.X.SX32 R15, R3, R2, 0x1, P6 ;  /* 0x00000002030f7211 */ /* 0x000fe400030f0eff */
[----:B------:R-:W-:Y:S01]  /*7cf0*/  ISETP.LT.AND P1, PT, R40, UR7, !P0 ;  /* 0x0000000728007c0c */ /* 0x000fe2000c721270 */
[C---:B------:R-:W-:Y:S01]  /*7d00*/  VIADD R3, R5.reuse, UR6 ;  /* 0x0000000605037c36 */ /* 0x040fe20008000000 */
[----:B------:R-:W-:Y:S02]  /*7d10*/  IADD3 R4, P6, R5, R0, RZ ;  /* 0x0000000005047210 */ /* 0x000fe40007fde0ff */
[----:B------:R-:W-:Y:S01]  /*7d20*/  PRMT R19, R11, 0x7770, RZ ;  /* 0x000077700b137816 */ /* 0x000fe200000000ff */
[----:B------:R-:W-:Y:S01]  /*7d30*/  VIADD R17, R3, UR6 ;  /* 0x0000000603117c36 */ /* 0x000fe20008000000 */
[----:B------:R-:W-:-:S02]  /*7d40*/  LEA.HI.X.SX32 R5, R5, R2, 0x1, P6 ;  /* 0x0000000205057211 */ /* 0x000fc400030f0eff */
[C---:B-1----:R-:W-:Y:S01]  /*7d50*/  IADD3 R6, P6, R3.reuse, R0, RZ ;  /* 0x0000000003067210 */ /* 0x042fe20007fde0ff */
[----:B------:R0:W-:Y:S01]  /*7d60*/  @P4 STG.E.U8 desc[UR14][R12.64], R19 ;  /* 0x000000130c004986 */ /* 0x0001e2000c10110e */
[----:B------:R-:W-:Y:S02]  /*7d70*/  ISETP.LT.AND P2, PT, R38, UR7, !P0 ;  /* 0x0000000726007c0c */ /* 0x000fe4000c741270 */
[----:B------:R-:W-:Y:S01]  /*7d80*/  LEA.HI.X.SX32 R7, R3, R2, 0x1, P6 ;  /* 0x0000000203077211 */ /* 0x000fe200030f0eff */
[----:B------:R-:W-:Y:S01]  /*7d90*/  VIADD R3, R17, UR6 ;  /* 0x0000000611037c36 */ /* 0x000fe20008000000 */
[----:B------:R-:W-:Y:S02]  /*7da0*/  PRMT R21, R11, 0x7771, RZ ;  /* 0x000077710b157816 */ /* 0x000fe400000000ff */
[C---:B------:R-:W-:Y:S02]  /*7db0*/  PRMT R29, R8.reuse, 0x7772, RZ ;  /* 0x00007772081d7816 */ /* 0x040fe400000000ff */
[----:B------:R-:W-:Y:S01]  /*7dc0*/  PRMT R25, R8, 0x7773, RZ ;  /* 0x0000777308197816 */ /* 0x000fe200000000ff */
[----:B------:R1:W-:Y:S01]  /*7dd0*/  @P3 STG.E.U8 desc[UR14][R14.64], R21 ;  /* 0x000000150e003986 */ /* 0x0003e2000c10110e */
[----:B------:R-:W-:Y:S01]  /*7de0*/  ISETP.LT.AND P5, PT, R36, UR7, !P0 ;  /* 0x0000000724007c0c */ /* 0x000fe2000c7a1270 */
[----:B0-----:R-:W-:Y:S01]  /*7df0*/  VIADD R19, R3, UR6 ;  /* 0x0000000603137c36 */ /* 0x001fe20008000000 */
[----:B------:R-:W-:Y:S01]  /*7e00*/  ISETP.LT.AND P4, PT, R35, UR7, !P0 ;  /* 0x0000000723007c0c */ /* 0x000fe2000c781270 */
[----:B------:R0:W-:Y:S01]  /*7e10*/  @P1 STG.E.U8 desc[UR14][R4.64], R29 ;  /* 0x0000001d04001986 */ /* 0x0001e2000c10110e */
[----:B------:R-:W-:-:S02]  /*7e20*/  IADD3 R12, P1, R17, R0, RZ ;  /* 0x00000000110c7210 */ /* 0x000fc40007f3e0ff */
[----:B------:R-:W-:Y:S01]  /*7e30*/  IADD3 R16, P6, R19, R0, RZ ;  /* 0x0000000013107210 */ /* 0x000fe20007fde0ff */
[----:B------:R2:W-:Y:S01]  /*7e40*/  @P2 STG.E.U8 desc[UR14][R6.64], R25 ;  /* 0x0000001906002986 */ /* 0x0005e2000c10110e */
[-C--:B------:R-:W-:Y:S02]  /*7e50*/  LEA.HI.X.SX32 R13, R17, R2.reuse, 0x1, P1 ;  /* 0x00000002110d7211 */ /* 0x080fe400008f0eff */
[C---:B------:R-:W-:Y:S01]  /*7e60*/  LEA.HI.X.SX32 R17, R19.reuse, R2, 0x1, P6 ;  /* 0x0000000213117211 */ /* 0x040fe200030f0eff */
[----:B-1----:R-:W-:Y:S01]  /*7e70*/  VIADD R21, R19, UR6 ;  /* 0x0000000613157c36 */ /* 0x002fe20008000000 */
[----:B------:R-:W-:Y:S02]  /*7e80*/  IADD3 R14, P2, R3, R0, RZ ;  /* 0x00000000030e7210 */ /* 0x000fe40007f5e0ff */
[----:B------:R-:W-:Y:S01]  /*7e90*/  ISETP.LT.AND P3, PT, R31, UR7, !P0 ;  /* 0x000000071f007c0c */ /* 0x000fe2000c761270 */
[----:B------:R-:W-:Y:S01]  /*7ea0*/  VIADD R23, R21, UR6 ;  /* 0x0000000615177c36 */ /* 0x000fe20008000000 */
[----:B------:R-:W-:-:S02]  /*7eb0*/  LEA.HI.X.SX32 R15, R3, R2, 0x1, P2 ;  /* 0x00000002030f7211 */ /* 0x000fc400010f0eff */
[-C--:B0-----:R-:W-:Y:S01]  /*7ec0*/  IADD3 R4, P6, R21, R0.reuse, RZ ;  /* 0x0000000015047210 */ /* 0x081fe20007fde0ff */
[C---:B------:R-:W-:Y:S01]  /*7ed0*/  VIADD R3, R23.reuse, UR6 ;  /* 0x0000000617037c36 */ /* 0x040fe20008000000 */
[C---:B--2---:R-:W-:Y:S02]  /*7ee0*/  IADD3 R6, P1, R23.reuse, R0, RZ ;  /* 0x0000000017067210 */ /* 0x044fe40007f3e0ff */
[----:B------:R-:W-:Y:S02]  /*7ef0*/  ISETP.LT.AND P2, PT, R28, UR7, !P0 ;  /* 0x000000071c007c0c */ /* 0x000fe4000c741270 */
[-C--:B------:R-:W-:Y:S02]  /*7f00*/  LEA.HI.X.SX32 R7, R23, R2.reuse, 0x1, P1 ;  /* 0x0000000217077211 */ /* 0x080fe400008f0eff */
[----:B------:R-:W-:Y:S02]  /*7f10*/  ISETP.LT.AND P1, PT, R27, UR7, !P0 ;  /* 0x000000071b007c0c */ /* 0x000fe4000c721270 */
[----:B------:R-:W-:-:S02]  /*7f20*/  LEA.HI.X.SX32 R5, R21, R2, 0x1, P6 ;  /* 0x0000000215057211 */ /* 0x000fc400030f0eff */
[----:B------:R-:W-:Y:S02]  /*7f30*/  ISETP.LT.AND P0, PT, R26, UR7, !P0 ;  /* 0x000000071a007c0c */ /* 0x000fe4000c701270 */
[----:B------:R-:W-:Y:S02]  /*7f40*/  IADD3 R18, P6, R3, R0, RZ ;  /* 0x0000000003127210 */ /* 0x000fe40007fde0ff */
[C---:B------:R-:W-:Y:S02]  /*7f50*/  PRMT R25, R9.reuse, 0x7772, RZ ;  /* 0x0000777209197816 */ /* 0x040fe400000000ff */
[----:B------:R-:W-:Y:S02]  /*7f60*/  PRMT R23, R9, 0x7773, RZ ;  /* 0x0000777309177816 */ /* 0x000fe400000000ff */
[----:B------:R-:W-:Y:S01]  /*7f70*/  LEA.HI.X.SX32 R19, R3, R2, 0x1, P6 ;  /* 0x0000000203137211 */ /* 0x000fe200030f0eff */
[----:B------:R0:W-:Y:S01]  /*7f80*/  @P5 STG.E.U8 desc[UR14][R12.64], R25 ;  /* 0x000000190c005986 */ /* 0x0001e2000c10110e */
[----:B------:R-:W-:-:S02]  /*7f90*/  PRMT R21, R10, 0x7772, RZ ;  /* 0x000077720a157816 */ /* 0x000fc400000000ff */
[----:B------:R-:W-:Y:S01]  /*7fa0*/  PRMT R9, R10, 0x7773, RZ ;  /* 0x000077730a097816 */ /* 0x000fe200000000ff */
[----:B------:R0:W-:Y:S01]  /*7fb0*/  @P4 STG.E.U8 desc[UR14][R14.64], R23 ;  /* 0x000000170e004986 */ /* 0x0001e2000c10110e */
[C---:B------:R-:W-:Y:S02]  /*7fc0*/  PRMT R3, R11.reuse, 0x7773, RZ ;  /* 0x000077730b037816 */ /* 0x040fe400000000ff */
[----:B------:R-:W-:Y:S01]  /*7fd0*/  PRMT R11, R11, 0x7772, RZ ;  /* 0x000077720b0b7816 */ /* 0x000fe200000000ff */
[----:B------:R0:W-:Y:S04]  /*7fe0*/  @P3 STG.E.U8 desc[UR14][R16.64], R21 ;  /* 0x0000001510003986 */ /* 0x0001e8000c10110e */
[----:B------:R0:W-:Y:S04]  /*7ff0*/  @P2 STG.E.U8 desc[UR14][R4.64], R9 ;  /* 0x0000000904002986 */ /* 0x0001e8000c10110e */
[----:B------:R0:W-:Y:S01]  /*8000*/  @P1 STG.E.U8 desc[UR14][R6.64], R11 ;  /* 0x0000000b06001986 */ /* 0x0001e2000c10110e */
[----:B------:R-:W-:Y:S05]  /*8010*/  @!P0 EXIT ;  /* 0x000000000000894d */ /* 0x000fea0003800000 */
[----:B------:R-:W-:Y:S01]  /*8020*/  STG.E.U8 desc[UR14][R18.64], R3 ;  /* 0x0000000312007986 */ /* 0x000fe2000c10110e */
[----:B------:R-:W-:Y:S05]  /*8030*/  EXIT ;  /* 0x000000000000794d */ /* 0x000fea0003800000 */
.L_x_3:
[----:B------:R-:W-:-:S00]  /*8040*/  BRA `(.L_x_3) ;  /* 0xfffffffc00fc7947 */ /* 0x000fc0000383ffff */
[----:B------:R-:W-:-:S00]  /*8050*/  NOP ;  /* 0x0000000000007918 */ /* 0x000fc00000000000 */
        /* <DEDUP_REMOVED lines=10> */
.L_x_4:


//--------------------- .nv.shared.matmul_kernel  --------------------------
	.section	.nv.shared.matmul_kernel,"aw",@nobits
	.sectionflags	@""
	.align	16
	.zero		1024


//--------------------- .nv.shared.reserved.0     --------------------------
	.section	.nv.shared.reserved.0,"aw",@nobits
	.weak		__nv_reservedSMEM_offset_0_alias
	.size		__nv_reservedSMEM_offset_0_alias, 0, 0
	.other		__nv_reservedSMEM_offset_0_alias,@"STO_CUDA_RESERVED_SHARED STV_DEFAULT"
__nv_reservedSMEM_offset_0_alias:
	.zero		0


//--------------------- .nv.constant0.matmul_kernel --------------------------
	.section	.nv.constant0.matmul_kernel,"a",@progbits
	.sectionflags	@""
	.align	4
.nv.constant0.matmul_kernel:
	.zero		608


//--------------------- SYMBOLS --------------------------

	.type		.nv.reservedSmem.offset0,@object
	.size		.nv.reservedSmem.offset0,0x4
